def attn_fwd(
    Q,
    K,
    V,
    Out,
    Lse,
    sm_scale,
    stride_qz,
    stride_qh,
    stride_qm,
    stride_qk,
    stride_kz,
    stride_kh,
    stride_kn,
    stride_kk,
    stride_vz,
    stride_vh,
    stride_vn,
    stride_vk,
    stride_oz,
    stride_oh,
    stride_om,
    stride_ok,
    seqlen_q,
    seqlen_k,
    BLOCK_M: tl.constexpr,
    BLOCK_N: tl.constexpr,
    HEAD_DIM: tl.constexpr,
    CAUSAL: tl.constexpr,
):
    start_m = tl.program_id(0)
    off_hz = tl.program_id(1)
    q_off = off_hz * stride_qh
    k_off = off_hz * stride_kh
    v_off = off_hz * stride_vh
    offs_m = start_m * BLOCK_M + tl.arange(0, BLOCK_M)
    offs_d = tl.arange(0, HEAD_DIM)
    offs_n = tl.arange(0, BLOCK_N)
    q_ptrs = Q + q_off + offs_m[:, None] * stride_qm + offs_d[None, :] * stride_qk
    k_ptrs = K + k_off + offs_d[:, None] * stride_kk + offs_n[None, :] * stride_kn
    v_ptrs = V + v_off + offs_n[:, None] * stride_vn + offs_d[None, :] * stride_vk
    m_i = tl.full([BLOCK_M], float("-inf"), dtype=tl.float32)
    l_i = tl.zeros([BLOCK_M], dtype=tl.float32) + 1.0
    acc = tl.zeros([BLOCK_M, HEAD_DIM], dtype=tl.float32)
    q = tl.load(q_ptrs)
    acc, l_i, m_i = _attn_fwd_inner(
        acc,
        l_i,
        m_i,
        q,
        k_ptrs,
        v_ptrs,
        sm_scale,
        stride_kn,
        stride_vn,
        start_m,
        seqlen_k,
        BLOCK_M,
        BLOCK_N,
        HEAD_DIM,
        CAUSAL,
    )
    acc = acc / l_i[:, None]
    lse = m_i + tl.math.log2(l_i) / 1.4426950408889634
    o_ptrs = (
        Out
        + off_hz * stride_oh
        + offs_m[:, None] * stride_om
        + offs_d[None, :] * stride_ok
    )
    tl.store(o_ptrs, acc.to(Out.dtype.element_ty))
    tl.store(Lse + off_hz * seqlen_q + offs_m, lse)

# config = {"BLOCK_M": 64, "BLOCK_N": 64, "HEAD_DIM": 16, "arch": "sm_90", "causal": true, "dtype": "bf16", "num_stages": 3, "num_warps": 8}
# arch = sm_90


// ===== COMPILED SASS (sm_90a) =====

	.target	sm_90a

	.elftype	@"ET_EXEC"


//--------------------- .note.nv.tkinfo           --------------------------
	.section	.note.nv.tkinfo,"",@"SHT_NOTE"
	.sectionflags	@"SHF_NOTE_NV_TKINFO"
	.tkinfo
        /*0018*/ 	.word	0x00000002
        /*0030*/ 	.string	""
        /*0030*/ 	.string	"ptxas"
        /*0030*/ 	.string	"Cuda compilation tools, release 13.0, V13.0.88"
        /*0030*/ 	.string	"Build cuda_13.0.r13.0/compiler.36424714_0"
        /*0030*/ 	.string	"-v  -suppress-debug-info  -lineinfo  -arch sm_90a "



//--------------------- .note.nv.cuinfo           --------------------------
	.section	.note.nv.cuinfo,"",@"SHT_NOTE"
	.sectionflags	@"SHF_NOTE_NV_CUINFO"
        /*0018*/ 	.short	0x0002
        /*001a*/ 	.short	0x005a
        /*001c*/ 	.short	0x0082
	.zero		2


//--------------------- .nv.info                  --------------------------
	.section	.nv.info,"",@"SHT_CUDA_INFO"
	.align	4


	//----- nvinfo : EIATTR_REGCOUNT
	.align		4
        /*0000*/ 	.byte	0x04, 0x2f
        /*0002*/ 	.short	(.L_2 - .L_1)
	.align		4
.L_1:
        /*0004*/ 	.word	index@(attn_fwd)
        /*0008*/ 	.word	0x00000050


	//----- nvinfo : EIATTR_FRAME_SIZE
	.align		4
.L_2:
        /*000c*/ 	.byte	0x04, 0x11
        /*000e*/ 	.short	(.L_4 - .L_3)
	.align		4
.L_3:
        /*0010*/ 	.word	index@(attn_fwd)
        /*0014*/ 	.word	0x00000000


	//----- nvinfo : EIATTR_MIN_STACK_SIZE
	.align		4
.L_4:
        /*0018*/ 	.byte	0x04, 0x12
        /*001a*/ 	.short	(.L_6 - .L_5)
	.align		4
.L_5:
        /*001c*/ 	.word	index@(attn_fwd)
        /*0020*/ 	.word	0x00000000
.L_6:


//--------------------- .nv.compat                --------------------------
	.section	.nv.compat,"",@"SHT_CUDA_COMPAT_INFO"
	.align	4
        /*0000*/ 	.byte	0x02, 0x09, 0x01, 0x00, 0x02, 0x02, 0x04, 0x00, 0x02, 0x05, 0x05, 0x00, 0x03, 0x07, 0x01, 0x01
        /*0010*/ 	.byte	0x02, 0x03, 0x00, 0x00, 0x02, 0x06, 0x01, 0x00, 0x04, 0x0b, 0x08, 0x00, 0x00, 0x00, 0x00, 0x00
        /*0020*/ 	.byte	0x00, 0x00, 0x00, 0x00


//--------------------- .nv.info.attn_fwd         --------------------------
	.section	.nv.info.attn_fwd,"",@"SHT_CUDA_INFO"
	.sectionflags	@""
	.align	4


	//----- nvinfo : EIATTR_CUDA_API_VERSION
	.align		4
        /*0000*/ 	.byte	0x04, 0x37
        /*0002*/ 	.short	(.L_8 - .L_7)
.L_7:
        /*0004*/ 	.word	0x00000082


	//----- nvinfo : EIATTR_KPARAM_INFO
	.align		4
.L_8:
        /*0008*/ 	.byte	0x04, 0x17
        /*000a*/ 	.short	(.L_10 - .L_9)
.L_9:
        /*000c*/ 	.word	0x00000000
        /*0010*/ 	.short	0x0019
        /*0012*/ 	.short	0x0080
        /*0014*/ 	.byte	0x00, 0xf4, 0x21, 0x00


	//----- nvinfo : EIATTR_KPARAM_INFO
	.align		4
.L_10:
        /*0018*/ 	.byte	0x04, 0x17
        /*001a*/ 	.short	(.L_12 - .L_11)
.L_11:
        /*001c*/ 	.word	0x00000000
        /*0020*/ 	.short	0x0018
        /*0022*/ 	.short	0x0078
        /*0024*/ 	.byte	0x00, 0xf4, 0x21, 0x00


	//----- nvinfo : EIATTR_KPARAM_INFO
	.align		4
.L_12:
        /*0028*/ 	.byte	0x04, 0x17
        /*002a*/ 	.short	(.L_14 - .L_13)
.L_13:
        /*002c*/ 	.word	0x00000000
        /*0030*/ 	.short	0x0017
        /*0032*/ 	.short	0x0070
        /*0034*/ 	.byte	0x00, 0xf0, 0x11, 0x00


	//----- nvinfo : EIATTR_KPARAM_INFO
	.align		4
.L_14:
        /*0038*/ 	.byte	0x04, 0x17
        /*003a*/ 	.short	(.L_16 - .L_15)
.L_15:
        /*003c*/ 	.word	0x00000000
        /*0040*/ 	.short	0x0016
        /*0042*/ 	.short	0x006c
        /*0044*/ 	.byte	0x00, 0xf0, 0x11, 0x00


	//----- nvinfo : EIATTR_KPARAM_INFO
	.align		4
.L_16:
        /*0048*/ 	.byte	0x04, 0x17
        /*004a*/ 	.short	(.L_18 - .L_17)
.L_17:
        /*004c*/ 	.word	0x00000000
        /*0050*/ 	.short	0x0015
        /*0052*/ 	.short	0x0068
        /*0054*/ 	.byte	0x00, 0xf0, 0x11, 0x00


	//----- nvinfo : EIATTR_KPARAM_INFO
	.align		4
.L_18:
        /*0058*/ 	.byte	0x04, 0x17
        /*005a*/ 	.short	(.L_20 - .L_19)
.L_19:
        /*005c*/ 	.word	0x00000000
        /*0060*/ 	.short	0x0014
        /*0062*/ 	.short	0x0064
        /*0064*/ 	.byte	0x00, 0xf0, 0x11, 0x00


	//----- nvinfo : EIATTR_KPARAM_INFO
	.align		4
.L_20:
        /*0068*/ 	.byte	0x04, 0x17
        /*006a*/ 	.short	(.L_22 - .L_21)
.L_21:
        /*006c*/ 	.word	0x00000000
        /*0070*/ 	.short	0x0013
        /*0072*/ 	.short	0x0060
        /*0074*/ 	.byte	0x00, 0xf0, 0x11, 0x00


	//----- nvinfo : EIATTR_KPARAM_INFO
	.align		4
.L_22:
        /*0078*/ 	.byte	0x04, 0x17
        /*007a*/ 	.short	(.L_24 - .L_23)
.L_23:
        /*007c*/ 	.word	0x00000000
        /*0080*/ 	.short	0x0012
        /*0082*/ 	.short	0x005c
        /*0084*/ 	.byte	0x00, 0xf0, 0x11, 0x00


	//----- nvinfo : EIATTR_KPARAM_INFO
	.align		4
.L_24:
        /*0088*/ 	.byte	0x04, 0x17
        /*008a*/ 	.short	(.L_26 - .L_25)
.L_25:
        /*008c*/ 	.word	0x00000000
        /*0090*/ 	.short	0x0011
        /*0092*/ 	.short	0x0058
        /*0094*/ 	.byte	0x00, 0xf0, 0x11, 0x00


	//----- nvinfo : EIATTR_KPARAM_INFO
	.align		4
.L_26:
        /*0098*/ 	.byte	0x04, 0x17
        /*009a*/ 	.short	(.L_28 - .L_27)
.L_27:
        /*009c*/ 	.word	0x00000000
        /*00a0*/ 	.short	0x0010
        /*00a2*/ 	.short	0x0054
        /*00a4*/ 	.byte	0x00, 0xf0, 0x11, 0x00


	//----- nvinfo : EIATTR_KPARAM_INFO
	.align		4
.L_28:
        /*00a8*/ 	.byte	0x04, 0x17
        /*00aa*/ 	.short	(.L_30 - .L_29)
.L_29:
        /*00ac*/ 	.word	0x00000000
        /*00b0*/ 	.short	0x000f
        /*00b2*/ 	.short	0x0050
        /*00b4*/ 	.byte	0x00, 0xf0, 0x11, 0x00


	//----- nvinfo : EIATTR_KPARAM_INFO
	.align		4
.L_30:
        /*00b8*/ 	.byte	0x04, 0x17
        /*00ba*/ 	.short	(.L_32 - .L_31)
.L_31:
        /*00bc*/ 	.word	0x00000000
        /*00c0*/ 	.short	0x000e
        /*00c2*/ 	.short	0x004c
        /*00c4*/ 	.byte	0x00, 0xf0, 0x11, 0x00


	//----- nvinfo : EIATTR_KPARAM_INFO
	.align		4
.L_32:
        /*00c8*/ 	.byte	0x04, 0x17
        /*00ca*/ 	.short	(.L_34 - .L_33)
.L_33:
        /*00cc*/ 	.word	0x00000000
        /*00d0*/ 	.short	0x000d
        /*00d2*/ 	.short	0x0048
        /*00d4*/ 	.byte	0x00, 0xf0, 0x11, 0x00


	//----- nvinfo : EIATTR_KPARAM_INFO
	.align		4
.L_34:
        /*00d8*/ 	.byte	0x04, 0x17
        /*00da*/ 	.short	(.L_36 - .L_35)
.L_35:
        /*00dc*/ 	.word	0x00000000
        /*00e0*/ 	.short	0x000c
        /*00e2*/ 	.short	0x0044
        /*00e4*/ 	.byte	0x00, 0xf0, 0x11, 0x00


	//----- nvinfo : EIATTR_KPARAM_INFO
	.align		4
.L_36:
        /*00e8*/ 	.byte	0x04, 0x17
        /*00ea*/ 	.short	(.L_38 - .L_37)
.L_37:
        /*00ec*/ 	.word	0x00000000
        /*00f0*/ 	.short	0x000b
        /*00f2*/ 	.short	0x0040
        /*00f4*/ 	.byte	0x00, 0xf0, 0x11, 0x00


	//----- nvinfo : EIATTR_KPARAM_INFO
	.align		4
.L_38:
        /*00f8*/ 	.byte	0x04, 0x17
        /*00fa*/ 	.short	(.L_40 - .L_39)
.L_39:
        /*00fc*/ 	.word	0x00000000
        /*0100*/ 	.short	0x000a
        /*0102*/ 	.short	0x003c
        /*0104*/ 	.byte	0x00, 0xf0, 0x11, 0x00


	//----- nvinfo : EIATTR_KPARAM_INFO
	.align		4
.L_40:
        /*0108*/ 	.byte	0x04, 0x17
        /*010a*/ 	.short	(.L_42 - .L_41)
.L_41:
        /*010c*/ 	.word	0x00000000
        /*0110*/ 	.short	0x0009
        /*0112*/ 	.short	0x0038
        /*0114*/ 	.byte	0x00, 0xf0, 0x11, 0x00


	//----- nvinfo : EIATTR_KPARAM_INFO
	.align		4
.L_42:
        /*0118*/ 	.byte	0x04, 0x17
        /*011a*/ 	.short	(.L_44 - .L_43)
.L_43:
        /*011c*/ 	.word	0x00000000
        /*0120*/ 	.short	0x0008
        /*0122*/ 	.short	0x0034
        /*0124*/ 	.byte	0x00, 0xf0, 0x11, 0x00


	//----- nvinfo : EIATTR_KPARAM_INFO
	.align		4
.L_44:
        /*0128*/ 	.byte	0x04, 0x17
        /*012a*/ 	.short	(.L_46 - .L_45)
.L_45:
        /*012c*/ 	.word	0x00000000
        /*0130*/ 	.short	0x0007
        /*0132*/ 	.short	0x0030
        /*0134*/ 	.byte	0x00, 0xf0, 0x11, 0x00


	//----- nvinfo : EIATTR_KPARAM_INFO
	.align		4
.L_46:
        /*0138*/ 	.byte	0x04, 0x17
        /*013a*/ 	.short	(.L_48 - .L_47)
.L_47:
        /*013c*/ 	.word	0x00000000
        /*0140*/ 	.short	0x0006
        /*0142*/ 	.short	0x002c
        /*0144*/ 	.byte	0x00, 0xf0, 0x11, 0x00


	//----- nvinfo : EIATTR_KPARAM_INFO
	.align		4
.L_48:
        /*0148*/ 	.byte	0x04, 0x17
        /*014a*/ 	.short	(.L_50 - .L_49)
.L_49:
        /*014c*/ 	.word	0x00000000
        /*0150*/ 	.short	0x0005
        /*0152*/ 	.short	0x0028
        /*0154*/ 	.byte	0x00, 0xf0, 0x11, 0x00


	//----- nvinfo : EIATTR_KPARAM_INFO
	.align		4
.L_50:
        /*0158*/ 	.byte	0x04, 0x17
        /*015a*/ 	.short	(.L_52 - .L_51)
.L_51:
        /*015c*/ 	.word	0x00000000
        /*0160*/ 	.short	0x0004
        /*0162*/ 	.short	0x0020
        /*0164*/ 	.byte	0x00, 0xf4, 0x21, 0x00


	//----- nvinfo : EIATTR_KPARAM_INFO
	.align		4
.L_52:
        /*0168*/ 	.byte	0x04, 0x17
        /*016a*/ 	.short	(.L_54 - .L_53)
.L_53:
        /*016c*/ 	.word	0x00000000
        /*0170*/ 	.short	0x0003
        /*0172*/ 	.short	0x0018
        /*0174*/ 	.byte	0x00, 0xf4, 0x21, 0x00


	//----- nvinfo : EIATTR_KPARAM_INFO
	.align		4
.L_54:
        /*0178*/ 	.byte	0x04, 0x17
        /*017a*/ 	.short	(.L_56 - .L_55)
.L_55:
        /*017c*/ 	.word	0x00000000
        /*0180*/ 	.short	0x0002
        /*0182*/ 	.short	0x0010
        /*0184*/ 	.byte	0x00, 0xf4, 0x21, 0x00


	//----- nvinfo : EIATTR_KPARAM_INFO
	.align		4
.L_56:
        /*0188*/ 	.byte	0x04, 0x17
        /*018a*/ 	.short	(.L_58 - .L_57)
.L_57:
        /*018c*/ 	.word	0x00000000
        /*0190*/ 	.short	0x0001
        /*0192*/ 	.short	0x0008
        /*0194*/ 	.byte	0x00, 0xf4, 0x21, 0x00


	//----- nvinfo : EIATTR_KPARAM_INFO
	.align		4
.L_58:
        /*0198*/ 	.byte	0x04, 0x17
        /*019a*/ 	.short	(.L_60 - .L_59)
.L_59:
        /*019c*/ 	.word	0x00000000
        /*01a0*/ 	.short	0x0000
        /*01a2*/ 	.short	0x0000
        /*01a4*/ 	.byte	0x00, 0xf4, 0x21, 0x00


	//----- nvinfo : EIATTR_SPARSE_MMA_MASK
	.align		4
.L_60:
        /*01a8*/ 	.byte	0x03, 0x50
        /*01aa*/ 	.short	0x0000


	//----- nvinfo : EIATTR_MAXREG_COUNT
	.align		4
        /*01ac*/ 	.byte	0x03, 0x1b
        /*01ae*/ 	.short	0x00ff


	//----- nvinfo : EIATTR_NUM_BARRIERS
	.align		4
        /*01b0*/ 	.byte	0x02, 0x4c
        /*01b2*/ 	.byte	0x01
	.zero		1


	//----- nvinfo : EIATTR_MERCURY_ISA_VERSION
	.align		4
        /*01b4*/ 	.byte	0x03, 0x5f
        /*01b6*/ 	.short	0x0101


	//----- nvinfo : EIATTR_COOP_GROUP_MASK_REGIDS
	.align		4
        /*01b8*/ 	.byte	0x04, 0x29
        /*01ba*/ 	.short	(.L_62 - .L_61)


	//   ....[0]....
.L_61:
        /*01bc*/ 	.word	0xffffffff


	//   ....[1]....
        /*01c0*/ 	.word	0xffffffff


	//   ....[2]....
        /*01c4*/ 	.word	0xffffffff


	//   ....[3]....
        /*01c8*/ 	.word	0xffffffff


	//   ....[4]....
        /*01cc*/ 	.word	0xffffffff


	//   ....[5]....
        /*01d0*/ 	.word	0xffffffff


	//   ....[6]....
        /*01d4*/ 	.word	0xffffffff


	//   ....[7]....
        /*01d8*/ 	.word	0xffffffff


	//----- nvinfo : EIATTR_COOP_GROUP_INSTR_OFFSETS
	.align		4
.L_62:
        /*01dc*/ 	.byte	0x04, 0x28
        /*01de*/ 	.short	(.L_64 - .L_63)


	//   ....[0]....
.L_63:
        /*01e0*/ 	.word	0x00001560


	//   ....[1]....
        /*01e4*/ 	.word	0x00001580


	//   ....[2]....
        /*01e8*/ 	.word	0x00001a30


	//   ....[3]....
        /*01ec*/ 	.word	0x00001a70


	//   ....[4]....
        /*01f0*/ 	.word	0x00001c70


	//   ....[5]....
        /*01f4*/ 	.word	0x00001c90


	//   ....[6]....
        /*01f8*/ 	.word	0x00002310


	//   ....[7]....
        /*01fc*/ 	.word	0x00002380


	//----- nvinfo : EIATTR_EXIT_INSTR_OFFSETS
	.align		4
.L_64:
        /*0200*/ 	.byte	0x04, 0x1c
        /*0202*/ 	.short	(.L_66 - .L_65)


	//   ....[0]....
.L_65:
        /*0204*/ 	.word	0x00002e80


	//   ....[1]....
        /*0208*/ 	.word	0x00002eb0


	//----- nvinfo : EIATTR_REQNTID
	.align		4
.L_66:
        /*020c*/ 	.byte	0x04, 0x10
        /*020e*/ 	.short	(.L_68 - .L_67)
.L_67:
        /*0210*/ 	.word	0x00000100
        /*0214*/ 	.word	0x00000001
        /*0218*/ 	.word	0x00000001


	//----- nvinfo : EIATTR_CBANK_PARAM_SIZE
	.align		4
.L_68:
        /*021c*/ 	.byte	0x03, 0x19
        /*021e*/ 	.short	0x0088


	//----- nvinfo : EIATTR_PARAM_CBANK
	.align		4
        /*0220*/ 	.byte	0x04, 0x0a
        /*0222*/ 	.short	(.L_70 - .L_69)
	.align		4
.L_69:
        /*0224*/ 	.word	index@(.nv.constant0.attn_fwd)
        /*0228*/ 	.short	0x0210
        /*022a*/ 	.short	0x0088


	//----- nvinfo : EIATTR_SW_WAR
	.align		4
.L_70:
        /*022c*/ 	.byte	0x04, 0x36
        /*022e*/ 	.short	(.L_72 - .L_71)
.L_71:
        /*0230*/ 	.word	0x00000008
.L_72:


//--------------------- .nv.callgraph             --------------------------
	.section	.nv.callgraph,"",@"SHT_CUDA_CALLGRAPH"
	.align	4
	.sectionentsize	8
	.align		4
        /*0000*/ 	.word	0x00000000
	.align		4
        /*0004*/ 	.word	0xffffffff
	.align		4
        /*0008*/ 	.word	0x00000000
	.align		4
        /*000c*/ 	.word	0xfffffffe
	.align		4
        /*0010*/ 	.word	0x00000000
	.align		4
        /*0014*/ 	.word	0xfffffffd
	.align		4
        /*0018*/ 	.word	0x00000000
	.align		4
        /*001c*/ 	.word	0xfffffffc


//--------------------- .nv.constant4             --------------------------
	.section	.nv.constant4,"a",@progbits
	.align	8
	.align		8
.nv.constant4:
        /*0000*/ 	.dword	_$_str


//--------------------- .text.attn_fwd            --------------------------
	.section	.text.attn_fwd,"ax",@progbits
	.align	128
        .global         attn_fwd
        .type           attn_fwd,@function
        .size           attn_fwd,(.L_x_3 - attn_fwd)
        .other          attn_fwd,@"STO_CUDA_ENTRY STV_DEFAULT"
attn_fwd:
.text.attn_fwd:
[----:B------:R-:W-:Y:S01]  /*0000*/  LDC R1, c[0x0][0x28] ;  /* 0x00000a00ff017b82 */ /* 0x000fe20000000800 */
[----:B------:R-:W0:Y:S07]  /*0010*/  S2R R6, SR_TID.X ;  /* 0x0000000000067919 */ /* 0x000e2e0000002100 */
[----:B------:R-:W1:Y:S01]  /*0020*/  S2UR UR7, SR_CTAID.X ;  /* 0x00000000000779c3 */ /* 0x000e620000002500 */
[----:B------:R-:W-:Y:S01]  /*0030*/  ULDC.64 UR4, c[0x0][0x240] ;  /* 0x0000900000047ab9 */ /* 0x000fe20000000a00 */
[----:B------:R-:W-:-:S06]  /*0040*/  ULDC.64 UR24, c[0x0][0x208] ;  /* 0x0000820000187ab9 */ /* 0x000fcc0000000a00 */
[----:B------:R-:W2:Y:S08]  /*0050*/  LDC R13, c[0x0][0x248] ;  /* 0x00009200ff0d7b82 */ /* 0x000eb00000000800 */
[----:B------:R-:W3:Y:S01]  /*0060*/  S2UR UR22, SR_CTAID.Y ;  /* 0x00000000001679c3 */ /* 0x000ee20000002600 */
[----:B-1----:R-:W-:-:S07]  /*0070*/  USHF.L.U32 UR7, UR7, 0x6, URZ ;  /* 0x0000000607077899 */ /* 0x002fce000800063f */
[----:B------:R-:W1:Y:S01]  /*0080*/  LDC.64 R8, c[0x0][0x210] ;  /* 0x00008400ff087b82 */ /* 0x000e620000000a00 */
[----:B------:R-:W-:Y:S01]  /*0090*/  IMAD.U32 R5, RZ, RZ, UR7 ;  /* 0x00000007ff057e24 */ /* 0x000fe2000f8e00ff */
[----:B0-----:R-:W-:-:S04]  /*00a0*/  SHF.R.U32.HI R14, RZ, 0x6, R6 ;  /* 0x00000006ff0e7819 */ /* 0x001fc80000011606 */
[----:B------:R-:W-:Y:S02]  /*00b0*/  SGXT.U32 R14, R14, 0x2 ;  /* 0x000000020e0e781a */ /* 0x000fe40000000000 */
[----:B------:R-:W-:-:S03]  /*00c0*/  LOP3.LUT R5, R5, 0x3f, R6, 0xf8, !PT ;  /* 0x0000003f05057812 */ /* 0x000fc600078ef806 */
[----:B--2---:R-:W-:Y:S01]  /*00d0*/  IMAD R4, R14, R13, RZ ;  /* 0x0000000d0e047224 */ /* 0x004fe200078e02ff */
[----:B---3--:R-:W-:Y:S01]  /*00e0*/  UIMAD UR4, UR22, UR4, URZ ;  /* 0x00000004160472a4 */ /* 0x008fe2000f8e023f */
[----:B------:R-:W-:Y:S02]  /*00f0*/  IMAD R0, R5, UR5, RZ ;  /* 0x0000000505007c24 */ /* 0x000fe4000f8e02ff */
[C---:B------:R-:W-:Y:S01]  /*0100*/  IMAD R7, R13.reuse, 0x4, R4 ;  /* 0x000000040d077824 */ /* 0x040fe200078e0204 */
[----:B------:R-:W-:Y:S01]  /*0110*/  USHF.L.U32 UR6, UR4, 0x1, URZ ;  /* 0x0000000104067899 */ /* 0x000fe2000800063f */
[C---:B------:R-:W-:Y:S01]  /*0120*/  IMAD.SHL.U32 R3, R0.reuse, 0x2, RZ ;  /* 0x0000000200037824 */ /* 0x040fe200078e00ff */
[----:B------:R-:W-:Y:S01]  /*0130*/  UIMAD.WIDE UR4, UR4, 0x2, URZ ;  /* 0x00000002040478a5 */ /* 0x000fe2000f8e023f */
[----:B------:R-:W-:Y:S02]  /*0140*/  IMAD R11, R13, 0x4, R7 ;  /* 0x000000040d0b7824 */ /* 0x000fe400078e0207 */
[----:B------:R-:W-:Y:S01]  /*0150*/  IMAD.HI R0, R0, 0x2, RZ ;  /* 0x0000000200007827 */ /* 0x000fe200078e02ff */
[----:B-1----:R-:W-:-:S03]  /*0160*/  IADD3 R12, P0, P1, R3, UR6, R8 ;  /* 0x00000006030c7c10 */ /* 0x002fc6000f91e008 */
[----:B------:R-:W-:Y:S01]  /*0170*/  IMAD R13, R13, 0x4, R11 ;  /* 0x000000040d0d7824 */ /* 0x000fe200078e020b */
[----:B------:R-:W-:Y:S02]  /*0180*/  IADD3.X R0, R0, UR5, R9, P0, P1 ;  /* 0x0000000500007c10 */ /* 0x000fe400087e2409 */
[-C--:B------:R-:W-:Y:S02]  /*0190*/  LEA R10, P2, R11, R12.reuse, 0x1 ;  /* 0x0000000c0b0a7211 */ /* 0x080fe400078408ff */
[-C--:B------:R-:W-:Y:S02]  /*01a0*/  LEA R2, P0, R4, R12.reuse, 0x1 ;  /* 0x0000000c04027211 */ /* 0x080fe400078008ff */
[-C--:B------:R-:W-:Y:S02]  /*01b0*/  LEA R8, P1, R7, R12.reuse, 0x1 ;  /* 0x0000000c07087211 */ /* 0x080fe400078208ff */
[----:B------:R-:W-:Y:S02]  /*01c0*/  LEA R12, P3, R13, R12, 0x1 ;  /* 0x0000000c0d0c7211 */ /* 0x000fe400078608ff */
[----:B------:R-:W-:-:S02]  /*01d0*/  LEA.HI.X.SX32 R11, R11, R0, 0x1, P2 ;  /* 0x000000000b0b7211 */ /* 0x000fc400010f0eff */
[-C--:B------:R-:W-:Y:S02]  /*01e0*/  LEA.HI.X.SX32 R3, R4, R0.reuse, 0x1, P0 ;  /* 0x0000000004037211 */ /* 0x080fe400000f0eff */
[-C--:B------:R-:W-:Y:S02]  /*01f0*/  LEA.HI.X.SX32 R9, R7, R0.reuse, 0x1, P1 ;  /* 0x0000000007097211 */ /* 0x080fe400008f0eff */
[----:B------:R-:W-:Y:S01]  /*0200*/  LEA.HI.X.SX32 R13, R13, R0, 0x1, P3 ;  /* 0x000000000d0d7211 */ /* 0x000fe200018f0eff */
[----:B------:R0:W2:Y:S04]  /*0210*/  LDG.E.U16 R7, desc[UR24][R2.64] ;  /* 0x0000001802077981 */ /* 0x0000a8000c1e1500 */
[----:B------:R-:W3:Y:S04]  /*0220*/  LDG.E.U16 R11, desc[UR24][R10.64] ;  /* 0x000000180a0b7981 */ /* 0x000ee8000c1e1500 */
[----:B------:R-:W4:Y:S04]  /*0230*/  LDG.E.U16 R8, desc[UR24][R8.64] ;  /* 0x0000001808087981 */ /* 0x000f28000c1e1500 */
[----:B------:R-:W5:Y:S01]  /*0240*/  LDG.E.U16 R12, desc[UR24][R12.64] ;  /* 0x000000180c0c7981 */ /* 0x000f62000c1e1500 */
[----:B------:R-:W1:Y:S01]  /*0250*/  S2UR UR4, SR_CgaCtaId ;  /* 0x00000000000479c3 */ /* 0x000e620000008800 */
[----:B------:R-:W-:Y:S01]  /*0260*/  UIADD3 UR28, UR7, 0x40, URZ ;  /* 0x00000040071c7890 */ /* 0x000fe2000fffe03f */
[----:B------:R-:W-:-:S03]  /*0270*/  LOP3.LUT R0, R6, 0xc0, RZ, 0xc0, !PT ;  /* 0x000000c006007812 */ /* 0x000fc600078ec0ff */
[----:B------:R-:W-:Y:S01]  /*0280*/  UISETP.GE.AND UP0, UPT, UR28, 0x1, UPT ;  /* 0x000000011c00788c */ /* 0x000fe2000bf06270 */
[----:B------:R-:W-:Y:S01]  /*0290*/  IMAD.SHL.U32 R20, R6, 0x2, RZ ;  /* 0x0000000206147824 */ /* 0x000fe200078e00ff */
[----:B------:R-:W-:Y:S01]  /*02a0*/  SHF.R.U32.HI R15, RZ, 0x2, R0 ;  /* 0x00000002ff0f7819 */ /* 0x000fe20000011600 */
[----:B------:R-:W-:-:S03]  /*02b0*/  UMOV UR23, 0x400 ;  /* 0x0000040000177882 */ /* 0x000fc60000000000 */
[----:B------:R-:W-:Y:S02]  /*02c0*/  PLOP3.LUT P0, PT, PT, PT, UP0, 0x80, 0x0 ;  /* 0x000000000000781c */ /* 0x000fe40003f0f008 */
[----:B------:R-:W-:Y:S02]  /*02d0*/  LOP3.LUT R4, R15, 0x1fe, R20, 0x78, !PT ;  /* 0x000001fe0f047812 */ /* 0x000fe400078e7814 */
[----:B------:R-:W-:Y:S02]  /*02e0*/  SHF.R.U32.HI R0, RZ, 0x5, R6 ;  /* 0x00000005ff007819 */ /* 0x000fe40000011606 */
[----:B0-----:R-:W-:Y:S01]  /*02f0*/  LOP3.LUT R3, R4, 0x40, RZ, 0x3c, !PT ;  /* 0x0000004004037812 */ /* 0x001fe200078e3cff */
[----:B-1----:R-:W-:Y:S01]  /*0300*/  ULEA UR23, UR4, UR23, 0x18 ;  /* 0x0000001704177291 */ /* 0x002fe2000f8ec03f */
[----:B------:R-:W-:Y:S01]  /*0310*/  R2UR UR29, R0 ;  /* 0x00000000001d72ca */ /* 0x000fe200000e0000 */
[----:B------:R-:W-:Y:S01]  /*0320*/  IMAD.MOV.U32 R40, RZ, RZ, -0x800000 ;  /* 0xff800000ff287424 */ /* 0x000fe200078e00ff */
[----:B------:R-:W-:Y:S01]  /*0330*/  CS2R R56, SRZ ;  /* 0x0000000000387805 */ /* 0x000fe2000001ff00 */
[----:B------:R-:W-:Y:S01]  /*0340*/  IMAD.MOV.U32 R2, RZ, RZ, 0x3f800000 ;  /* 0x3f800000ff027424 */ /* 0x000fe200078e00ff */
[----:B------:R-:W-:Y:S01]  /*0350*/  CS2R R58, SRZ ;  /* 0x00000000003a7805 */ /* 0x000fe2000001ff00 */
[----:B------:R-:W-:-:S02]  /*0360*/  IMAD.MOV.U32 R0, RZ, RZ, 0x3f800000 ;  /* 0x3f800000ff007424 */ /* 0x000fc400078e00ff */
[----:B------:R-:W-:Y:S01]  /*0370*/  IMAD.MOV.U32 R41, RZ, RZ, -0x800000 ;  /* 0xff800000ff297424 */ /* 0x000fe200078e00ff */
[----:B--2---:R0:W-:Y:S04]  /*0380*/  STS.U16 [R4+UR23], R7 ;  /* 0x0000000704007988 */ /* 0x0041e80008000417 */
[----:B---3--:R-:W-:Y:S04]  /*0390*/  STS.U16 [R4+UR23+0x400], R11 ;  /* 0x0004000b04007988 */ /* 0x008fe80008000417 */
[----:B----4-:R1:W-:Y:S04]  /*03a0*/  STS.U16 [R3+UR23+0x200], R8 ;  /* 0x0002000803007988 */ /* 0x0103e80008000417 */
[----:B-----5:R2:W-:Y:S01]  /*03b0*/  STS.U16 [R3+UR23+0x600], R12 ;  /* 0x0006000c03007988 */ /* 0x0205e20008000417 */
[----:B0-----:R-:W-:-:S02]  /*03c0*/  LOP3.LUT R7, R6, 0x3f, RZ, 0xc0, !PT ;  /* 0x0000003f06077812 */ /* 0x001fc400078ec0ff */
[----:B-1----:R-:W-:Y:S01]  /*03d0*/  SHF.R.U32.HI R8, RZ, 0x1, R6 ;  /* 0x00000001ff087819 */ /* 0x002fe20000011606 */
[----:B------:R-:W-:Y:S06]  /*03e0*/  @!P0 BRA `(.L_x_0) ;  /* 0x0000002000148947 */ /* 0x000fec0003800000 */
[----:B------:R-:W-:Y:S01]  /*03f0*/  ULDC.64 UR10, c[0x0][0x260] ;  /* 0x00009800000a7ab9 */ /* 0x000fe20000000a00 */
[----:B------:R-:W-:Y:S01]  /*0400*/  LOP3.LUT R9, R8, 0x30, RZ, 0xc0, !PT ;  /* 0x0000003008097812 */ /* 0x000fe200078ec0ff */
[----:B------:R-:W-:Y:S01]  /*0410*/  UIMAD UR10, UR22, UR10, URZ ;  /* 0x0000000a160a72a4 */ /* 0x000fe2000f8e023f */
[----:B------:R-:W-:Y:S01]  /*0420*/  LOP3.LUT R0, R6, 0x1c, RZ, 0xc0, !PT ;  /* 0x0000001c06007812 */ /* 0x000fe200078ec0ff */
[----:B------:R-:W-:Y:S01]  /*0430*/  IMAD R7, R7, UR11, RZ ;  /* 0x0000000b07077c24 */ /* 0x000fe2000f8e02ff */
[----:B------:R-:W-:Y:S01]  /*0440*/  ULDC.64 UR20, c[0x0][0x250] ;  /* 0x0000940000147ab9 */ /* 0x000fe20000000a00 */
[----:B------:R-:W-:Y:S01]  /*0450*/  USHF.L.U32 UR4, UR10, 0x1, URZ ;  /* 0x000000010a047899 */ /* 0x000fe2000800063f */
[----:B------:R-:W-:Y:S01]  /*0460*/  LEA.HI R23, R0, R9, RZ, 0x1e ;  /* 0x0000000900177211 */ /* 0x000fe200078ff0ff */
[----:B------:R-:W-:Y:S01]  /*0470*/  UIMAD UR20, UR22, UR20, URZ ;  /* 0x00000014161472a4 */ /* 0x000fe2000f8e023f */
[----:B------:R-:W-:Y:S01]  /*0480*/  LOP3.LUT R0, R6, 0xf, RZ, 0xc0, !PT ;  /* 0x0000000f06007812 */ /* 0x000fe200078ec0ff */
[----:B------:R-:W-:Y:S01]  /*0490*/  ULDC UR6, c[0x0][0x258] ;  /* 0x0000960000067ab9 */ /* 0x000fe20000000800 */
[C---:B------:R-:W-:Y:S01]  /*04a0*/  IMAD.SHL.U32 R2, R7.reuse, 0x2, RZ ;  /* 0x0000000207027824 */ /* 0x040fe200078e00ff */
[----:B------:R-:W0:Y:S01]  /*04b0*/  LDC R15, c[0x0][0x268] ;  /* 0x00009a00ff0f7b82 */ /* 0x000e220000000800 */
[----:B------:R-:W-:Y:S01]  /*04c0*/  IMAD.U32 R11, RZ, RZ, UR4 ;  /* 0x00000004ff0b7e24 */ /* 0x000fe2000f8e00ff */
[----:B------:R-:W-:Y:S01]  /*04d0*/  UIMAD.WIDE UR4, UR10, 0x2, URZ ;  /* 0x000000020a0478a5 */ /* 0x000fe2000f8e023f */
[----:B------:R-:W-:Y:S01]  /*04e0*/  IMAD R0, R0, UR6, RZ ;  /* 0x0000000600007c24 */ /* 0x000fe2000f8e02ff */
[----:B------:R-:W-:Y:S01]  /*04f0*/  SHF.R.U32.HI R10, RZ, 0x4, R6 ;  /* 0x00000004ff0a7819 */ /* 0x000fe20000011606 */
[----:B------:R-:W-:Y:S01]  /*0500*/  USHF.L.U32 UR6, UR20, 0x1, URZ ;  /* 0x0000000114067899 */ /* 0x000fe2000800063f */
[----:B------:R-:W-:Y:S01]  /*0510*/  IMAD.HI R8, R7, 0x2, RZ ;  /* 0x0000000207087827 */ /* 0x000fe200078e02ff */
[----:B------:R-:W-:Y:S01]  /*0520*/  ULDC.64 UR12, c[0x0][0x220] ;  /* 0x00008800000c7ab9 */ /* 0x000fe20000000a00 */
[----:B------:R-:W-:Y:S01]  /*0530*/  SGXT.U32 R7, R10, 0x4 ;  /* 0x000000040a07781a */ /* 0x000fe20000000000 */
[----:B------:R-:W-:Y:S01]  /*0540*/  ULDC.64 UR8, c[0x0][0x218] ;  /* 0x0000860000087ab9 */ /* 0x000fe20000000a00 */
[----:B------:R-:W-:Y:S01]  /*0550*/  IMAD.U32 R9, RZ, RZ, UR5 ;  /* 0x00000005ff097e24 */ /* 0x000fe2000f8e00ff */
[----:B------:R-:W-:Y:S01]  /*0560*/  IADD3 R11, P2, P3, R2, UR12, R11 ;  /* 0x0000000c020b7c10 */ /* 0x000fe2000fb5e00b */
[----:B------:R-:W-:Y:S01]  /*0570*/  UIMAD.WIDE UR4, UR20, 0x2, URZ ;  /* 0x00000002140478a5 */ /* 0x000fe2000f8e023f */
[----:B------:R-:W-:Y:S01]  /*0580*/  IMAD.SHL.U32 R2, R0, 0x2, RZ ;  /* 0x0000000200027824 */ /* 0x000fe200078e00ff */
[----:B------:R-:W-:Y:S01]  /*0590*/  UIADD3 UR20, UR23, 0x800, URZ ;  /* 0x0000080017147890 */ /* 0x000fe2000fffe03f */
[----:B------:R-:W-:Y:S01]  /*05a0*/  IMAD.U32 R17, RZ, RZ, UR6 ;  /* 0x00000006ff117e24 */ /* 0x000fe2000f8e00ff */
[----:B------:R-:W-:Y:S01]  /*05b0*/  IADD3.X R22, R8, UR13, R9, P2, P3 ;  /* 0x0000000d08167c10 */ /* 0x000fe200097e6409 */
[----:B------:R-:W-:Y:S01]  /*05c0*/  IMAD.U32 R8, RZ, RZ, UR21 ;  /* 0x00000015ff087e24 */ /* 0x000fe2000f8e00ff */
[----:B------:R-:W-:Y:S01]  /*05d0*/  USHF.R.U32.HI UR4, URZ, 0x4, UR20 ;  /* 0x000000043f047899 */ /* 0x000fe20008011614 */
[----:B------:R-:W-:Y:S01]  /*05e0*/  IMAD R7, R7, UR21, RZ ;  /* 0x0000001507077c24 */ /* 0x000fe2000f8e02ff */
[----:B------:R-:W-:Y:S01]  /*05f0*/  IADD3 R17, P0, P1, R2, UR8, R17 ;  /* 0x0000000802117c10 */ /* 0x000fe2000f91e011 */
[----:B------:R-:W-:Y:S01]  /*0600*/  IMAD.HI R0, R0, 0x2, RZ ;  /* 0x0000000200007827 */ /* 0x000fe200078e02ff */
[----:B------:R-:W-:Y:S01]  /*0610*/  LEA.HI R2, R6, 0x30, RZ, 0x1c ;  /* 0x0000003006027811 */ /* 0x000fe200078fe0ff */
[----:B------:R-:W-:Y:S01]  /*0620*/  USHF.R.U32.HI UR16, URZ, 0x4, UR23 ;  /* 0x000000043f107899 */ /* 0x000fe20008011617 */
[----:B------:R-:W-:Y:S01]  /*0630*/  CS2R R56, SRZ ;  /* 0x0000000000387805 */ /* 0x000fe2000001ff00 */
[----:B------:R-:W-:Y:S01]  /*0640*/  IMAD.U32 R13, RZ, RZ, UR5 ;  /* 0x00000005ff0d7e24 */ /* 0x000fe2000f8e00ff */
[----:B------:R-:W-:Y:S01]  /*0650*/  USGXT.U32 UR4, UR4, 0xe ;  /* 0x0000000e0404789a */ /* 0x000fe20008000000 */
[----:B------:R-:W-:Y:S01]  /*0660*/  IMAD.U32 R9, RZ, RZ, UR21 ;  /* 0x00000015ff097e24 */ /* 0x000fe2000f8e00ff */
[----:B------:R-:W-:Y:S01]  /*0670*/  CS2R R58, SRZ ;  /* 0x00000000003a7805 */ /* 0x000fe2000001ff00 */
[----:B------:R-:W-:Y:S01]  /*0680*/  IMAD R8, R8, 0x10, R7 ;  /* 0x0000001008087824 */ /* 0x000fe200078e0207 */
[----:B------:R-:W-:Y:S01]  /*0690*/  IADD3.X R13, R0, UR9, R13, P0, P1 ;  /* 0x00000009000d7c10 */ /* 0x000fe200087e240d */
[----:B------:R-:W-:Y:S01]  /*06a0*/  IMAD R2, R2, UR21, RZ ;  /* 0x0000001502027c24 */ /* 0x000fe2000f8e02ff */
[-C--:B------:R-:W-:Y:S01]  /*06b0*/  LEA R64, P0, R7, R17.reuse, 0x1 ;  /* 0x0000001107407211 */ /* 0x080fe200078008ff */
[----:B------:R-:W-:Y:S01]  /*06c0*/  IMAD R0, R9, 0x10, R8 ;  /* 0x0000001009007824 */ /* 0x000fe200078e0208 */
[----:B------:R-:W-:Y:S01]  /*06d0*/  LEA R62, P1, R8, R17, 0x1 ;  /* 0x00000011083e7211 */ /* 0x000fe200078208ff */
[----:B0-----:R-:W-:Y:S01]  /*06e0*/  IMAD R9, R14, R15, RZ ;  /* 0x0000000f0e097224 */ /* 0x001fe200078e02ff */
[----:B------:R-:W-:Y:S01]  /*06f0*/  LEA.HI.X.SX32 R65, R7, R13, 0x1, P0 ;  /* 0x0000000d07417211 */ /* 0x000fe200000f0eff */
[----:B------:R-:W-:Y:S01]  /*0700*/  VIADD R23, R23, UR7 ;  /* 0x0000000717177c36 */ /* 0x000fe20008000000 */
[-C--:B------:R-:W-:Y:S01]  /*0710*/  LEA R18, P2, R0, R17.reuse, 0x1 ;  /* 0x0000001100127211 */ /* 0x080fe200078408ff */
[----:B------:R-:W-:Y:S01]  /*0720*/  UMOV UR14, 0xffffffc0 ;  /* 0xffffffc0000e7882 */ /* 0x000fe20000000000 */
[----:B------:R-:W-:Y:S01]  /*0730*/  LEA R16, P3, R2, R17, 0x1 ;  /* 0x0000001102107211 */ /* 0x000fe200078608ff */
[----:B------:R-:W-:Y:S01]  /*0740*/  VIADD R60, R23, 0x8 ;  /* 0x00000008173c7836 */ /* 0x000fe20000000000 */
[-C--:B------:R-:W-:Y:S01]  /*0750*/  LEA.HI.X.SX32 R19, R0, R13.reuse, 0x1, P2 ;  /* 0x0000000d00137211 */ /* 0x080fe200010f0eff */
[C---:B------:R-:W-:Y:S01]  /*0760*/  IMAD R0, R15.reuse, 0x4, R9 ;  /* 0x000000040f007824 */ /* 0x040fe200078e0209 */
[----:B------:R-:W-:Y:S01]  /*0770*/  SHF.R.S32.HI R7, RZ, 0x6, R6 ;  /* 0x00000006ff077819 */ /* 0x000fe20000011406 */
[----:B------:R-:W-:Y:S01]  /*0780*/  UMOV UR15, 0x3fffffef ;  /* 0x3fffffef000f7882 */ /* 0x000fe20000000000 */
[-C--:B------:R-:W-:Y:S01]  /*0790*/  LEA.HI.X.SX32 R17, R2, R13.reuse, 0x1, P3 ;  /* 0x0000000d02117211 */ /* 0x080fe200018f0eff */
[----:B------:R-:W-:Y:S01]  /*07a0*/  IMAD R2, R15, 0x4, R0 ;  /* 0x000000040f027824 */ /* 0x000fe200078e0200 */
[----:B------:R-:W-:Y:S01]  /*07b0*/  SGXT R7, R7, 0x1 ;  /* 0x000000010707781a */ /* 0x000fe20000000200 */
[----:B------:R-:W-:Y:S01]  /*07c0*/  UMOV UR5, URZ ;  /* 0x0000003f00057c82 */ /* 0x000fe20008000000 */
[----:B------:R-:W-:Y:S01]  /*07d0*/  LEA.HI.X.SX32 R63, R8, R13, 0x1, P1 ;  /* 0x0000000d083f7211 */ /* 0x000fe200008f0eff */
[----:B------:R-:W-:Y:S01]  /*07e0*/  UMOV UR8, URZ ;  /* 0x0000003f00087c82 */ /* 0x000fe20008000000 */
[----:B------:R-:W-:Y:S01]  /*07f0*/  LOP3.LUT R21, R7, 0x90, RZ, 0xc0, !PT ;  /* 0x0000009007157812 */ /* 0x000fe200078ec0ff */
[----:B------:R-:W-:Y:S01]  /*0800*/  IMAD R7, R15, 0x4, R2 ;  /* 0x000000040f077824 */ /* 0x000fe200078e0202 */
[-C--:B------:R-:W-:Y:S01]  /*0810*/  LEA R14, P0, R9, R11.reuse, 0x1 ;  /* 0x0000000b090e7211 */ /* 0x080fe200078008ff */
[----:B------:R-:W-:Y:S01]  /*0820*/  UMOV UR9, URZ ;  /* 0x0000003f00097c82 */ /* 0x000fe20008000000 */
[-C--:B--2---:R-:W-:Y:S01]  /*0830*/  LEA R12, P1, R0, R11.reuse, 0x1 ;  /* 0x0000000b000c7211 */ /* 0x084fe200078208ff */
[----:B------:R-:W-:Y:S01]  /*0840*/  UMOV UR6, URZ ;  /* 0x0000003f00067c82 */ /* 0x000fe20008000000 */
[-C--:B------:R-:W-:Y:S01]  /*0850*/  LEA R8, P3, R7, R11.reuse, 0x1 ;  /* 0x0000000b07087211 */ /* 0x080fe200078608ff */
[----:B------:R-:W-:Y:S01]  /*0860*/  USGXT.U32 UR16, UR16, 0xe ;  /* 0x0000000e1010789a */ /* 0x000fe20008000000 */
[----:B------:R-:W-:Y:S01]  /*0870*/  LEA R10, P2, R2, R11, 0x1 ;  /* 0x0000000b020a7211 */ /* 0x000fe200078408ff */
[----:B------:R-:W-:Y:S01]  /*0880*/  UIADD3.64 UR14, UR4, -UR14, URZ ;  /* 0x8000000e040e7297 */ /* 0x000fe2000fffe03f */
[-C--:B------:R-:W-:Y:S01]  /*0890*/  LEA.HI.X.SX32 R15, R9, R22.reuse, 0x1, P0 ;  /* 0x00000016090f7211 */ /* 0x080fe200000f0eff */
[----:B------:R-:W-:Y:S01]  /*08a0*/  UMOV UR7, URZ ;  /* 0x0000003f00077c82 */ /* 0x000fe20008000000 */
[-C--:B------:R-:W-:Y:S01]  /*08b0*/  LEA.HI.X.SX32 R9, R7, R22.reuse, 0x1, P3 ;  /* 0x0000001607097211 */ /* 0x080fe200018f0eff */
[----:B------:R-:W-:Y:S01]  /*08c0*/  ULDC UR30, c[0x0][0x238] ;  /* 0x00008e00001e7ab9 */ /* 0x000fe20000000800 */
[-C--:B------:R-:W-:Y:S01]  /*08d0*/  LEA.HI.X.SX32 R13, R0, R22.reuse, 0x1, P1 ;  /* 0x00000016000d7211 */ /* 0x080fe200008f0eff */
[----:B------:R-:W-:Y:S01]  /*08e0*/  IMAD.MOV.U32 R0, RZ, RZ, 0x3f800000 ;  /* 0x3f800000ff007424 */ /* 0x000fe200078e00ff */
[----:B------:R-:W-:Y:S01]  /*08f0*/  LEA.HI.X.SX32 R11, R2, R22, 0x1, P2 ;  /* 0x00000016020b7211 */ /* 0x000fe200010f0eff */
[----:B------:R-:W-:Y:S01]  /*0900*/  IMAD.MOV.U32 R22, RZ, RZ, -0x800000 ;  /* 0xff800000ff167424 */ /* 0x000fe200078e00ff */
[----:B------:R-:W-:Y:S01]  /*0910*/  LOP3.LUT R7, R21, 0x17e, R20, 0x78, !PT ;  /* 0x0000017e15077812 */ /* 0x000fe200078e7814 */
[----:B------:R-:W-:Y:S01]  /*0920*/  IMAD.MOV.U32 R21, RZ, RZ, -0x800000 ;  /* 0xff800000ff157424 */ /* 0x000fe200078e00ff */
[----:B------:R-:W-:Y:S01]  /*0930*/  LOP3.LUT R20, R20, 0x6, RZ, 0xc0, !PT ;  /* 0x0000000614147812 */ /* 0x000fe200078ec0ff */
[----:B------:R-:W-:Y:S01]  /*0940*/  UMOV UR17, 0x40000040 ;  /* 0x4000004000117882 */ /* 0x000fe20000000000 */
[----:B------:R-:W-:-:S07]  /*0950*/  MOV R2, 0x3f800000 ;  /* 0x3f80000000027802 */ /* 0x000fce0000000f00 */
.L_x_1:
[----:B------:R-:W-:Y:S02]  /*0960*/  IMAD.U32 R25, RZ, RZ, UR6 ;  /* 0x00000006ff197e24 */ /* 0x000fe4000f8e00ff */
[----:B------:R-:W-:Y:S02]  /*0970*/  IMAD.U32 R27, RZ, RZ, UR6 ;  /* 0x00000006ff1b7e24 */ /* 0x000fe4000f8e00ff */
[----:B------:R-:W-:Y:S02]  /*0980*/  IMAD.U32 R29, RZ, RZ, UR6 ;  /* 0x00000006ff1d7e24 */ /* 0x000fe4000f8e00ff */
[----:B------:R-:W-:Y:S02]  /*0990*/  IMAD.U32 R31, RZ, RZ, UR6 ;  /* 0x00000006ff1f7e24 */ /* 0x000fe4000f8e00ff */
[----:B------:R-:W-:-:S04]  /*09a0*/  IMAD.WIDE R24, R25, 0x2, R64 ;  /* 0x0000000219187825 */ /* 0x000fc800078e0240 */
[----:B------:R-:W-:Y:S02]  /*09b0*/  IMAD.WIDE R26, R27, 0x2, R62 ;  /* 0x000000021b1a7825 */ /* 0x000fe400078e023e */
[----:B------:R-:W2:Y:S02]  /*09c0*/  LDG.E.U16 R24, desc[UR24][R24.64] ;  /* 0x0000001818187981 */ /* 0x000ea4000c1e1500 */
[----:B------:R-:W-:Y:S02]  /*09d0*/  IMAD.WIDE R28, R29, 0x2, R18 ;  /* 0x000000021d1c7825 */ /* 0x000fe400078e0212 */
[----:B------:R-:W3:Y:S02]  /*09e0*/  LDG.E.U16 R74, desc[UR24][R26.64] ;  /* 0x000000181a4a7981 */ /* 0x000ee4000c1e1500 */
[----:B------:R-:W-:Y:S02]  /*09f0*/  IMAD.WIDE R30, R31, 0x2, R16 ;  /* 0x000000021f1e7825 */ /* 0x000fe400078e0210 */
[----:B------:R-:W4:Y:S04]  /*0a00*/  LDG.E.U16 R76, desc[UR24][R28.64] ;  /* 0x000000181c4c7981 */ /* 0x000f28000c1e1500 */
[----:B------:R-:W5:Y:S01]  /*0a10*/  LDG.E.U16 R61, desc[UR24][R30.64] ;  /* 0x000000181e3d7981 */ /* 0x000f62000c1e1500 */
[----:B------:R-:W-:Y:S01]  /*0a20*/  BAR.SYNC.DEFER_BLOCKING 0x0 ;  /* 0x0000000000007b1d */ /* 0x000fe20000010000 */
[----:B------:R-:W-:-:S04]  /*0a30*/  IMAD.U32 R67, RZ, RZ, UR7 ;  /* 0x00000007ff437e24 */ /* 0x000fc8000f8e00ff */
[----:B------:R-:W-:-:S04]  /*0a40*/  IMAD.WIDE R66, R67, 0x2, R14 ;  /* 0x0000000243427825 */ /* 0x000fc800078e020e */
[----:B------:R-:W-:Y:S02]  /*0a50*/  IMAD.U32 R71, RZ, RZ, UR7 ;  /* 0x00000007ff477e24 */ /* 0x000fe4000f8e00ff */
[----:B------:R-:W-:Y:S02]  /*0a60*/  IMAD.U32 R69, RZ, RZ, UR7 ;  /* 0x00000007ff457e24 */ /* 0x000fe4000f8e00ff */
[----:B------:R-:W-:-:S04]  /*0a70*/  IMAD.WIDE R70, R71, 0x2, R10 ;  /* 0x0000000247467825 */ /* 0x000fc800078e020a */
[----:B------:R-:W-:-:S04]  /*0a80*/  IMAD.WIDE R68, R69, 0x2, R12 ;  /* 0x0000000245447825 */ /* 0x000fc800078e020c */
[----:B------:R-:W-:-:S04]  /*0a90*/  IMAD.U32 R73, RZ, RZ, UR7 ;  /* 0x00000007ff497e24 */ /* 0x000fc8000f8e00ff */
[----:B------:R-:W-:Y:S01]  /*0aa0*/  IMAD.WIDE R72, R73, 0x2, R8 ;  /* 0x0000000249487825 */ /* 0x000fe200078e0208 */
[----:B--2---:R0:W-:Y:S04]  /*0ab0*/  STS.U16 [R7+UR23+0x800], R24 ;  /* 0x0008001807007988 */ /* 0x0041e80008000417 */
[----:B---3--:R-:W-:Y:S04]  /*0ac0*/  STS.U16 [R7+UR23+0xa00], R74 ;  /* 0x000a004a07007988 */ /* 0x008fe80008000417 */
[----:B----4-:R-:W-:Y:S04]  /*0ad0*/  STS.U16 [R7+UR23+0xc00], R76 ;  /* 0x000c004c07007988 */ /* 0x010fe80008000417 */
[----:B-----5:R1:W-:Y:S01]  /*0ae0*/  STS.U16 [R7+UR23+0xe00], R61 ;  /* 0x000e003d07007988 */ /* 0x0203e20008000417 */
[----:B------:R2:W-:Y:S06]  /*0af0*/  MEMBAR.ALL.CTA ;  /* 0x0000000000007992 */ /* 0x0005ec0000008000 */
[----:B--2---:R-:W2:Y:S02]  /*0b00*/  FENCE.VIEW.ASYNC.S ;  /* 0x00000000000073c6 */ /* 0x004ea40000000000 */
[----:B--2---:R-:W-:Y:S06]  /*0b10*/  BAR.SYNC.DEFER_BLOCKING 0x0 ;  /* 0x0000000000007b1d */ /* 0x004fec0000010000 */
[----:B------:R2:W3:Y:S04]  /*0b20*/  LDG.E.U16 R67, desc[UR24][R66.64] ;  /* 0x0000001842437981 */ /* 0x0004e8000c1e1500 */
[----:B------:R-:W4:Y:S04]  /*0b30*/  LDG.E.U16 R71, desc[UR24][R70.64] ;  /* 0x0000001846477981 */ /* 0x000f28000c1e1500 */
[----:B------:R5:W4:Y:S04]  /*0b40*/  LDG.E.U16 R68, desc[UR24][R68.64] ;  /* 0x0000001844447981 */ /* 0x000b28000c1e1500 */
[----:B------:R-:W4:Y:S01]  /*0b50*/  LDG.E.U16 R72, desc[UR24][R72.64] ;  /* 0x0000001848487981 */ /* 0x000f22000c1e1500 */
[----:B0-----:R-:W-:Y:S01]  /*0b60*/  WARPGROUP.ARRIVE ;  /* 0x00000000000079c5 */ /* 0x001fe20000000000 */
[----:B------:R-:W-:Y:S01]  /*0b70*/  UMOV UR18, UR4 ;  /* 0x0000000400127c82 */ /* 0x000fe20008000000 */
[----:B------:R-:W-:Y:S01]  /*0b80*/  UMOV UR19, 0xc0000010 ;  /* 0xc000001000137882 */ /* 0x000fe20000000000 */
[----:B------:R-:W-:Y:S01]  /*0b90*/  UMOV UR12, UR16 ;  /* 0x00000010000c7c82 */ /* 0x000fe20008000000 */
[----:B------:R-:W-:-:S02]  /*0ba0*/  UMOV UR13, UR17 ;  /* 0x00000011000d7c82 */ /* 0x000fc40008000000 */
[----:B------:R-:W-:Y:S04]  /*0bb0*/  HGMMA.64x32x16.F32.BF16 R40, gdesc[UR16].tnspA, RZ, !UPT ;  /* 0x20600000102879f0 */ /* 0x000fe8000c7018ff */
[----:B------:R-:W-:Y:S01]  /*0bc0*/  HGMMA.64x32x16.F32.BF16 R24, gdesc[UR12].tnspA, RZ, !UPT, gsb0 ;  /* 0x206000000c1879f0 */ /* 0x000fe2000c0018ff */
[----:B--2---:R-:W-:-:S04]  /*0bd0*/  IADD3 R66, P0, R20, UR8, RZ ;  /* 0x0000000814427c10 */ /* 0x004fc8000ff1e0ff */
[----:B-1----:R-:W-:-:S04]  /*0be0*/  IADD3 R61, P1, R66, 0x9, RZ ;  /* 0x00000009423d7810 */ /* 0x002fc80007f3e0ff */
[C---:B------:R-:W-:Y:S02]  /*0bf0*/  ISETP.GT.U32.AND P2, PT, R61.reuse, R23, PT ;  /* 0x000000173d00720c */ /* 0x040fe40003f44070 */
[----:B------:R-:W-:Y:S01]  /*0c00*/  ISETP.GT.U32.AND P4, PT, R61, R60, PT ;  /* 0x0000003c3d00720c */ /* 0x000fe20003f84070 */
[----:B------:R-:W-:-:S04]  /*0c10*/  IMAD.X R61, RZ, RZ, UR9, P0 ;  /* 0x00000009ff3d7e24 */ /* 0x000fc800080e06ff */
[----:B-----5:R-:W-:Y:S01]  /*0c20*/  IMAD.X R69, RZ, RZ, R61, P1 ;  /* 0x000000ffff457224 */ /* 0x020fe200008e063d */
[----:B------:R-:W-:Y:S02]  /*0c30*/  WARPGROUP.DEPBAR.LE gsb0, 0x0 ;  /* 0x00008000000079c5 */ /* 0x000fe40000010000 */
[----:B------:R-:W-:Y:S01]  /*0c40*/  BAR.SYNC.DEFER_BLOCKING 0x0 ;  /* 0x0000000000007b1d */ /* 0x000fe20000010000 */
[----:B------:R-:W-:Y:S01]  /*0c50*/  FMUL R45, R45, UR30 ;  /* 0x0000001e2d2d7c20 */ /* 0x000fe20008400000 */
[----:B------:R-:W-:Y:S01]  /*0c60*/  ISETP.GT.U32.AND.EX P2, PT, R69, RZ, PT, P2 ;  /* 0x000000ff4500720c */ /* 0x000fe20003f44120 */
[----:B------:R-:W-:Y:S01]  /*0c70*/  FMUL R47, R47, UR30 ;  /* 0x0000001e2f2f7c20 */ /* 0x000fe20008400000 */
[----:B------:R-:W-:Y:S02]  /*0c80*/  ISETP.GT.U32.AND.EX P4, PT, R69, RZ, PT, P4 ;  /* 0x000000ff4500720c */ /* 0x000fe40003f84140 */
[----:B------:R-:W-:Y:S01]  /*0c90*/  FSEL R45, R45, -INF , !P2 ;  /* 0xff8000002d2d7808 */ /* 0x000fe20005000000 */
[----:B------:R-:W-:Y:S01]  /*0ca0*/  FMUL R50, R50, UR30 ;  /* 0x0000001e32327c20 */ /* 0x000fe20008400000 */
[----:B------:R-:W-:Y:S01]  /*0cb0*/  FMUL R49, R49, UR30 ;  /* 0x0000001e31317c20 */ /* 0x000fe20008400000 */
[----:B------:R-:W-:Y:S01]  /*0cc0*/  FMUL R51, R51, UR30 ;  /* 0x0000001e33337c20 */ /* 0x000fe20008400000 */
[----:B------:R-:W-:Y:S01]  /*0cd0*/  FMUL R52, R52, UR30 ;  /* 0x0000001e34347c20 */ /* 0x000fe20008400000 */
[----:B------:R-:W-:Y:S01]  /*0ce0*/  FMUL R53, R53, UR30 ;  /* 0x0000001e35357c20 */ /* 0x000fe20008400000 */
[----:B------:R-:W-:Y:S01]  /*0cf0*/  FMUL R55, R55, UR30 ;  /* 0x0000001e37377c20 */ /* 0x000fe20008400000 */
[----:B------:R-:W-:Y:S01]  /*0d00*/  FMUL R44, R44, UR30 ;  /* 0x0000001e2c2c7c20 */ /* 0x000fe20008400000 */
[----:B------:R-:W-:Y:S01]  /*0d10*/  FMUL R30, R30, UR30 ;  /* 0x0000001e1e1e7c20 */ /* 0x000fe20008400000 */
[----:B------:R-:W-:Y:S01]  /*0d20*/  LOP3.LUT R69, R66, 0x30, RZ, 0xfc, !PT ;  /* 0x0000003042457812 */ /* 0x000fe200078efcff */
[----:B------:R-:W-:Y:S01]  /*0d30*/  FMUL R31, R31, UR30 ;  /* 0x0000001e1f1f7c20 */ /* 0x000fe20008400000 */
[----:B------:R-:W-:Y:S01]  /*0d40*/  FMUL R70, R34, UR30 ;  /* 0x0000001e22467c20 */ /* 0x000fe20008400000 */
[----:B------:R-:W-:Y:S01]  /*0d50*/  FMUL R38, R38, UR30 ;  /* 0x0000001e26267c20 */ /* 0x000fe20008400000 */
[----:B------:R-:W-:Y:S01]  /*0d60*/  FMUL R46, R46, UR30 ;  /* 0x0000001e2e2e7c20 */ /* 0x000fe20008400000 */
[----:B------:R-:W-:Y:S01]  /*0d70*/  FMUL R74, R42, UR30 ;  /* 0x0000001e2a4a7c20 */ /* 0x000fe20008400000 */
[----:B------:R-:W-:Y:S01]  /*0d80*/  FMUL R42, R39, UR30 ;  /* 0x0000001e272a7c20 */ /* 0x000fe20008400000 */
[----:B---3--:R0:W-:Y:S02]  /*0d90*/  STS.U16 [R4+UR23+0x800], R67 ;  /* 0x0008004304007988 */ /* 0x0081e40008000417 */
[----:B0-----:R-:W-:-:S04]  /*0da0*/  IADD3 R67, P3, R66, 0x10, RZ ;  /* 0x0000001042437810 */ /* 0x001fc80007f7e0ff */
[C---:B------:R-:W-:Y:S02]  /*0db0*/  ISETP.GT.U32.AND P0, PT, R67.reuse, R23, PT ;  /* 0x000000174300720c */ /* 0x040fe40003f04070 */
[----:B------:R-:W-:Y:S02]  /*0dc0*/  ISETP.GT.U32.AND P1, PT, R67, R60, PT ;  /* 0x0000003c4300720c */ /* 0x000fe40003f24070 */
[----:B------:R-:W-:-:S04]  /*0dd0*/  IADD3.X R67, RZ, R61, RZ, P3, !PT ;  /* 0x0000003dff437210 */ /* 0x000fc80001ffe4ff */
[C---:B------:R-:W-:Y:S02]  /*0de0*/  ISETP.GT.U32.AND.EX P0, PT, R67.reuse, RZ, PT, P0 ;  /* 0x000000ff4300720c */ /* 0x040fe40003f04100 */
[----:B------:R-:W-:Y:S02]  /*0df0*/  ISETP.GT.U32.AND.EX P1, PT, R67, RZ, PT, P1 ;  /* 0x000000ff4300720c */ /* 0x000fe40003f24110 */
[----:B------:R-:W-:-:S04]  /*0e00*/  IADD3 R67, P5, R66, 0x11, RZ ;  /* 0x0000001142437810 */ /* 0x000fc80007fbe0ff */
[C---:B------:R-:W-:Y:S02]  /*0e10*/  ISETP.GT.U32.AND P6, PT, R67.reuse, R23, PT ;  /* 0x000000174300720c */ /* 0x040fe40003fc4070 */
[----:B------:R-:W-:Y:S01]  /*0e20*/  ISETP.GT.U32.AND P3, PT, R67, R60, PT ;  /* 0x0000003c4300720c */ /* 0x000fe20003f64070 */
[----:B------:R-:W-:Y:S01]  /*0e30*/  IMAD.X R67, RZ, RZ, R61, P5 ;  /* 0x000000ffff437224 */ /* 0x000fe200028e063d */
[----:B----4-:R-:W-:Y:S04]  /*0e40*/  STS.U16 [R4+UR23+0xc00], R71 ;  /* 0x000c004704007988 */ /* 0x010fe80008000417 */
[C---:B------:R-:W-:Y:S02]  /*0e50*/  ISETP.GT.U32.AND.EX P6, PT, R67.reuse, RZ, PT, P6 ;  /* 0x000000ff4300720c */ /* 0x040fe40003fc4160 */
[----:B------:R-:W-:-:S02]  /*0e60*/  ISETP.GT.U32.AND.EX P3, PT, R67, RZ, PT, P3 ;  /* 0x000000ff4300720c */ /* 0x000fc40003f64130 */
[----:B------:R-:W-:Y:S01]  /*0e70*/  IADD3 R67, P5, R66, 0x18, RZ ;  /* 0x0000001842437810 */ /* 0x000fe20007fbe0ff */
[----:B------:R0:W-:Y:S03]  /*0e80*/  STS.U16 [R3+UR23+0xa00], R68 ;  /* 0x000a004403007988 */ /* 0x0001e60008000417 */
[C---:B------:R-:W-:Y:S01]  /*0e90*/  ISETP.GT.U32.AND P2, PT, R67.reuse, R23, PT ;  /* 0x000000174300720c */ /* 0x040fe20003f44070 */
[----:B0-----:R-:W-:Y:S01]  /*0ea0*/  IMAD.X R68, RZ, RZ, R61, P5 ;  /* 0x000000ffff447224 */ /* 0x001fe200028e063d */
[----:B------:R-:W-:Y:S01]  /*0eb0*/  ISETP.GT.U32.AND P5, PT, R67, R60, PT ;  /* 0x0000003c4300720c */ /* 0x000fe20003fa4070 */
[----:B------:R-:W-:Y:S01]  /*0ec0*/  FMUL R67, R48, UR30 ;  /* 0x0000001e30437c20 */ /* 0x000fe20008400000 */
[----:B------:R-:W-:Y:S02]  /*0ed0*/  FSEL R48, R47, -INF , !P4 ;  /* 0xff8000002f307808 */ /* 0x000fe40006000000 */
[----:B------:R-:W-:-:S02]  /*0ee0*/  ISETP.GT.U32.AND.EX P2, PT, R68, RZ, PT, P2 ;  /* 0x000000ff4400720c */ /* 0x000fc40003f44120 */
[----:B------:R-:W-:Y:S02]  /*0ef0*/  ISETP.GT.U32.AND.EX P5, PT, R68, RZ, PT, P5 ;  /* 0x000000ff4400720c */ /* 0x000fe40003fa4150 */
[----:B------:R-:W-:Y:S02]  /*0f00*/  IADD3 R68, P4, R66, 0x19, RZ ;  /* 0x0000001942447810 */ /* 0x000fe40007f9e0ff */
[----:B------:R-:W-:Y:S02]  /*0f10*/  FSEL R47, R67, -INF , !P0 ;  /* 0xff800000432f7808 */ /* 0x000fe40004000000 */
[C---:B------:R-:W-:Y:S01]  /*0f20*/  ISETP.GT.U32.AND P0, PT, R68.reuse, R23, PT ;  /* 0x000000174400720c */ /* 0x040fe20003f04070 */
[----:B------:R-:W-:Y:S01]  /*0f30*/  IMAD.X R67, RZ, RZ, R61, P4 ;  /* 0x000000ffff437224 */ /* 0x000fe200020e063d */
[----:B------:R-:W-:Y:S02]  /*0f40*/  ISETP.GT.U32.AND P4, PT, R68, R60, PT ;  /* 0x0000003c4400720c */ /* 0x000fe40003f84070 */
[----:B------:R-:W-:-:S02]  /*0f50*/  FSEL R50, R50, -INF , !P1 ;  /* 0xff80000032327808 */ /* 0x000fc40004800000 */
[----:B------:R-:W-:Y:S02]  /*0f60*/  IADD3 R68, P1, R66, 0x8, RZ ;  /* 0x0000000842447810 */ /* 0x000fe40007f3e0ff */
[C---:B------:R-:W-:Y:S02]  /*0f70*/  ISETP.GT.U32.AND.EX P0, PT, R67.reuse, RZ, PT, P0 ;  /* 0x000000ff4300720c */ /* 0x040fe40003f04100 */
[----:B------:R-:W-:Y:S01]  /*0f80*/  ISETP.GT.U32.AND.EX P4, PT, R67, RZ, PT, P4 ;  /* 0x000000ff4300720c */ /* 0x000fe20003f84140 */
[----:B------:R-:W-:Y:S01]  /*0f90*/  IMAD.X R67, RZ, RZ, R61, P1 ;  /* 0x000000ffff437224 */ /* 0x000fe200008e063d */
[----:B------:R-:W-:-:S04]  /*0fa0*/  ISETP.GT.U32.AND P1, PT, R68, R23, PT ;  /* 0x000000174400720c */ /* 0x000fc80003f24070 */
[----:B------:R-:W-:Y:S02]  /*0fb0*/  ISETP.GT.U32.AND.EX P1, PT, R67, RZ, PT, P1 ;  /* 0x000000ff4300720c */ /* 0x000fe40003f24110 */
[----:B------:R-:W-:Y:S02]  /*0fc0*/  LOP3.LUT R67, R66, 0x21, RZ, 0xfc, !PT ;  /* 0x0000002142437812 */ /* 0x000fe400078efcff */
[----:B------:R-:W-:Y:S02]  /*0fd0*/  FSEL R49, R49, -INF , !P6 ;  /* 0xff80000031317808 */ /* 0x000fe40007000000 */
[----:B------:R-:W-:Y:S02]  /*0fe0*/  FSEL R51, R51, -INF , !P3 ;  /* 0xff80000033337808 */ /* 0x000fe40005800000 */
[C---:B------:R-:W-:Y:S02]  /*0ff0*/  ISETP.GT.U32.AND P6, PT, R67.reuse, R60, PT ;  /* 0x0000003c4300720c */ /* 0x040fe40003fc4070 */
[----:B------:R-:W-:Y:S01]  /*1000*/  ISETP.GT.U32.AND P3, PT, R67, R23, PT ;  /* 0x000000174300720c */ /* 0x000fe20003f64070 */
[----:B------:R-:W-:Y:S01]  /*1010*/  FMUL R67, R54, UR30 ;  /* 0x0000001e36437c20 */ /* 0x000fe20008400000 */
[----:B------:R-:W-:-:S02]  /*1020*/  LOP3.LUT R68, R66, 0x28, RZ, 0xfc, !PT ;  /* 0x0000002842447812 */ /* 0x000fc400078efcff */
[----:B------:R-:W-:Y:S02]  /*1030*/  FSEL R54, R52, -INF , !P2 ;  /* 0xff80000034367808 */ /* 0x000fe40005000000 */
[----:B------:R-:W-:Y:S02]  /*1040*/  FSEL R52, R67, -INF , !P5 ;  /* 0xff80000043347808 */ /* 0x000fe40006800000 */
[C---:B------:R-:W-:Y:S02]  /*1050*/  ISETP.GT.U32.AND P2, PT, R68.reuse, R60, PT ;  /* 0x0000003c4400720c */ /* 0x040fe40003f44070 */
[----:B------:R-:W-:Y:S02]  /*1060*/  ISETP.GT.U32.AND P5, PT, R68, R23, PT ;  /* 0x000000174400720c */ /* 0x000fe40003fa4070 */
[----:B------:R-:W-:Y:S02]  /*1070*/  LOP3.LUT R68, R66, 0x29, RZ, 0xfc, !PT ;  /* 0x0000002942447812 */ /* 0x000fe400078efcff */
[----:B------:R-:W-:-:S02]  /*1080*/  FSEL R53, R53, -INF , !P0 ;  /* 0xff80000035357808 */ /* 0x000fc40004000000 */
[----:B------:R-:W-:Y:S02]  /*1090*/  FSEL R55, R55, -INF , !P4 ;  /* 0xff80000037377808 */ /* 0x000fe40006000000 */
[C---:B------:R-:W-:Y:S02]  /*10a0*/  ISETP.GT.U32.AND P0, PT, R68.reuse, R60, PT ;  /* 0x0000003c4400720c */ /* 0x040fe40003f04070 */
[----:B------:R-:W-:Y:S01]  /*10b0*/  ISETP.GT.U32.AND P4, PT, R68, R23, PT ;  /* 0x000000174400720c */ /* 0x000fe20003f84070 */
[----:B------:R-:W-:Y:S01]  /*10c0*/  FMUL R68, R25, UR30 ;  /* 0x0000001e19447c20 */ /* 0x000fe20008400000 */
[----:B------:R-:W-:Y:S02]  /*10d0*/  ISETP.GT.U32.AND.EX P3, PT, R61, RZ, PT, P3 ;  /* 0x000000ff3d00720c */ /* 0x000fe40003f64130 */
[----:B------:R-:W-:Y:S02]  /*10e0*/  FSEL R25, R44, -INF , !P1 ;  /* 0xff8000002c197808 */ /* 0x000fe40004800000 */
[----:B------:R-:W-:Y:S01]  /*10f0*/  FSEL R44, R68, -INF , !P3 ;  /* 0xff800000442c7808 */ /* 0x000fe20005800000 */
[----:B------:R-:W-:Y:S01]  /*1100*/  FMUL R68, R27, UR30 ;  /* 0x0000001e1b447c20 */ /* 0x000fe20008400000 */
[----:B------:R-:W-:-:S02]  /*1110*/  ISETP.GT.U32.AND.EX P6, PT, R61, RZ, PT, P6 ;  /* 0x000000ff3d00720c */ /* 0x000fc40003fc4160 */
[----:B------:R-:W-:Y:S02]  /*1120*/  ISETP.GT.U32.AND.EX P2, PT, R61, RZ, PT, P2 ;  /* 0x000000ff3d00720c */ /* 0x000fe40003f44120 */
[----:B------:R-:W-:Y:S02]  /*1130*/  LOP3.LUT R27, R66, 0x31, RZ, 0xfc, !PT ;  /* 0x00000031421b7812 */ /* 0x000fe400078efcff */
[----:B------:R-:W-:Y:S02]  /*1140*/  FSEL R68, R68, -INF , !P6 ;  /* 0xff80000044447808 */ /* 0x000fe40007000000 */
[----:B------:R-:W-:Y:S02]  /*1150*/  FSEL R30, R30, -INF , !P2 ;  /* 0xff8000001e1e7808 */ /* 0x000fe40005000000 */
[C---:B------:R-:W-:Y:S02]  /*1160*/  ISETP.GT.U32.AND P6, PT, R27.reuse, R60, PT ;  /* 0x0000003c1b00720c */ /* 0x040fe40003fc4070 */
[----:B------:R-:W-:-:S02]  /*1170*/  ISETP.GT.U32.AND P2, PT, R27, R23, PT ;  /* 0x000000171b00720c */ /* 0x000fc40003f44070 */
[----:B------:R-:W-:Y:S02]  /*1180*/  ISETP.GT.U32.AND.EX P0, PT, R61, RZ, PT, P0 ;  /* 0x000000ff3d00720c */ /* 0x000fe40003f04100 */
[----:B------:R-:W-:Y:S01]  /*1190*/  LOP3.LUT R27, R66, 0x38, RZ, 0xfc, !PT ;  /* 0x00000038421b7812 */ /* 0x000fe200078efcff */
[----:B------:R0:W-:Y:S01]  /*11a0*/  STS.U16 [R3+UR23+0xe00], R72 ;  /* 0x000e004803007988 */ /* 0x0001e20008000417 */
[-C--:B------:R-:W-:Y:S02]  /*11b0*/  ISETP.GT.U32.AND P1, PT, R69, R60.reuse, PT ;  /* 0x0000003c4500720c */ /* 0x080fe40003f24070 */
[----:B------:R-:W-:Y:S01]  /*11c0*/  FSEL R34, R31, -INF , !P0 ;  /* 0xff8000001f227808 */ /* 0x000fe20004000000 */
[----:B------:R-:W-:Y:S01]  /*11d0*/  FMUL R73, R24, UR30 ;  /* 0x0000001e18497c20 */ /* 0x000fe20008400000 */
[----:B------:R-:W-:Y:S01]  /*11e0*/  ISETP.GT.U32.AND P0, PT, R27, R60, PT ;  /* 0x0000003c1b00720c */ /* 0x000fe20003f04070 */
[----:B------:R-:W-:Y:S01]  /*11f0*/  FMUL R75, R28, UR30 ;  /* 0x0000001e1c4b7c20 */ /* 0x000fe20008400000 */
[----:B------:R-:W-:Y:S01]  /*1200*/  ISETP.GT.U32.AND.EX P6, PT, R61, RZ, PT, P6 ;  /* 0x000000ff3d00720c */ /* 0x000fe20003fc4160 */
[----:B------:R-:W-:Y:S01]  /*1210*/  FMUL R36, R36, UR30 ;  /* 0x0000001e24247c20 */ /* 0x000fe20008400000 */
[----:B0-----:R-:W-:Y:S01]  /*1220*/  FMUL R72, R35, UR30 ;  /* 0x0000001e23487c20 */ /* 0x001fe20008400000 */
[C---:B------:R-:W-:Y:S01]  /*1230*/  ISETP.GT.U32.AND.EX P1, PT, R61.reuse, RZ, PT, P1 ;  /* 0x000000ff3d00720c */ /* 0x040fe20003f24110 */
[----:B------:R0:W-:Y:S06]  /*1240*/  MEMBAR.ALL.CTA ;  /* 0x0000000000007992 */ /* 0x0001ec0000008000 */
[----:B0-----:R-:W0:Y:S01]  /*1250*/  FENCE.VIEW.ASYNC.S ;  /* 0x00000000000073c6 */ /* 0x001e220000000000 */
[----:B------:R-:W-:-:S02]  /*1260*/  ISETP.GT.U32.AND.EX P0, PT, R61, RZ, PT, P0 ;  /* 0x000000ff3d00720c */ /* 0x000fc40003f04100 */
[----:B------:R-:W-:Y:S02]  /*1270*/  FSEL R72, R72, -INF , !P6 ;  /* 0xff80000048487808 */ /* 0x000fe40007000000 */
[-C--:B------:R-:W-:Y:S02]  /*1280*/  ISETP.GT.U32.AND P6, PT, R66, R23.reuse, PT ;  /* 0x000000174200720c */ /* 0x080fe40003fc4070 */
[----:B------:R-:W-:Y:S02]  /*1290*/  FSEL R70, R70, -INF , !P1 ;  /* 0xff80000046467808 */ /* 0x000fe40004800000 */
[-C--:B------:R-:W-:Y:S01]  /*12a0*/  ISETP.GT.U32.AND P1, PT, R27, R23.reuse, PT ;  /* 0x000000171b00720c */ /* 0x080fe20003f24070 */
[----:B------:R-:W-:Y:S01]  /*12b0*/  FMUL R27, R40, UR30 ;  /* 0x0000001e281b7c20 */ /* 0x000fe20008400000 */
[----:B------:R-:W-:Y:S02]  /*12c0*/  FSEL R38, R38, -INF , !P0 ;  /* 0xff80000026267808 */ /* 0x000fe40004000000 */
[----:B------:R-:W-:-:S02]  /*12d0*/  ISETP.GE.U32.AND P0, PT, R66, R23, PT ;  /* 0x000000174200720c */ /* 0x000fc40003f06070 */
[----:B------:R-:W-:Y:S01]  /*12e0*/  ISETP.GT.U32.AND.EX P6, PT, R61, RZ, PT, P6 ;  /* 0x000000ff3d00720c */ /* 0x000fe20003fc4160 */
[----:B------:R-:W-:Y:S01]  /*12f0*/  FMUL R40, R41, UR30 ;  /* 0x0000001e29287c20 */ /* 0x000fe20008400000 */
[----:B------:R-:W-:Y:S02]  /*1300*/  ISETP.GE.U32.AND.EX P0, PT, R61, RZ, PT, P0 ;  /* 0x000000ff3d00720c */ /* 0x000fe40003f06100 */
[----:B------:R-:W-:Y:S02]  /*1310*/  FSEL R27, R27, -INF , !P6 ;  /* 0xff8000001b1b7808 */ /* 0x000fe40007000000 */
[----:B------:R-:W-:Y:S02]  /*1320*/  FSEL R46, R46, -INF , !P6 ;  /* 0xff8000002e2e7808 */ /* 0x000fe40007000000 */
[----:B------:R-:W-:Y:S02]  /*1330*/  ISETP.GT.U32.AND P6, PT, R66, R60, PT ;  /* 0x0000003c4200720c */ /* 0x000fe40003fc4070 */
[----:B------:R-:W-:-:S02]  /*1340*/  FSEL R40, R40, -INF , !P0 ;  /* 0xff80000028287808 */ /* 0x000fc40004000000 */
[CC--:B------:R-:W-:Y:S02]  /*1350*/  ISETP.GE.U32.AND P0, PT, R66.reuse, R60.reuse, PT ;  /* 0x0000003c4200720c */ /* 0x0c0fe40003f06070 */
[----:B------:R-:W-:Y:S02]  /*1360*/  ISETP.GT.U32.AND.EX P6, PT, R61, RZ, PT, P6 ;  /* 0x000000ff3d00720c */ /* 0x000fe40003fc4160 */
[----:B------:R-:W-:Y:S01]  /*1370*/  LOP3.LUT R35, R66, 0x39, RZ, 0xfc, !PT ;  /* 0x0000003942237812 */ /* 0x000fe200078efcff */
[----:B------:R-:W-:Y:S01]  /*1380*/  FMUL R31, R43, UR30 ;  /* 0x0000001e2b1f7c20 */ /* 0x000fe20008400000 */
[----:B------:R-:W-:Y:S02]  /*1390*/  ISETP.GE.U32.AND.EX P0, PT, R61, RZ, PT, P0 ;  /* 0x000000ff3d00720c */ /* 0x000fe40003f06100 */
[----:B------:R-:W-:Y:S02]  /*13a0*/  FSEL R74, R74, -INF , !P6 ;  /* 0xff8000004a4a7808 */ /* 0x000fe40007000000 */
[----:B------:R-:W-:-:S02]  /*13b0*/  ISETP.GT.U32.AND P6, PT, R35, R60, PT ;  /* 0x0000003c2300720c */ /* 0x000fc40003fc4070 */
[----:B------:R-:W-:Y:S02]  /*13c0*/  FSEL R31, R31, -INF , !P0 ;  /* 0xff8000001f1f7808 */ /* 0x000fe40004000000 */
[----:B------:R-:W-:Y:S02]  /*13d0*/  ISETP.GT.U32.AND P0, PT, R35, R23, PT ;  /* 0x000000172300720c */ /* 0x000fe40003f04070 */
[----:B------:R-:W-:Y:S02]  /*13e0*/  ISETP.GT.U32.AND.EX P6, PT, R61, RZ, PT, P6 ;  /* 0x000000ff3d00720c */ /* 0x000fe40003fc4160 */
[----:B------:R-:W-:Y:S02]  /*13f0*/  LOP3.LUT R35, R66, 0x20, RZ, 0xfc, !PT ;  /* 0x0000002042237812 */ /* 0x000fe400078efcff */
[----:B------:R-:W-:Y:S02]  /*1400*/  FSEL R42, R42, -INF , !P6 ;  /* 0xff8000002a2a7808 */ /* 0x000fe40007000000 */
[----:B------:R-:W-:-:S02]  /*1410*/  ISETP.GT.U32.AND P6, PT, R35, R60, PT ;  /* 0x0000003c2300720c */ /* 0x000fc40003fc4070 */
[----:B------:R-:W-:Y:S02]  /*1420*/  P2R R67, PR, RZ, 0x20 ;  /* 0x00000020ff437803 */ /* 0x000fe40000000000 */
[----:B------:R-:W-:Y:S02]  /*1430*/  ISETP.GT.U32.AND.EX P5, PT, R61, RZ, PT, P6 ;  /* 0x000000ff3d00720c */ /* 0x000fe40003fa4160 */
[----:B------:R-:W-:Y:S02]  /*1440*/  ISETP.GT.U32.AND P6, PT, R35, R23, PT ;  /* 0x000000172300720c */ /* 0x000fe40003fc4070 */
[----:B------:R-:W-:-:S04]  /*1450*/  FMNMX R35, R74, R31, !PT ;  /* 0x0000001f4a237209 */ /* 0x000fc80007800000 */
[----:B------:R-:W-:Y:S01]  /*1460*/  FMNMX R35, R46, R35, !PT ;  /* 0x000000232e237209 */ /* 0x000fe20007800000 */
[----:B------:R-:W-:-:S03]  /*1470*/  FMUL R66, R26, UR30 ;  /* 0x0000001e1a427c20 */ /* 0x000fc60008400000 */
[----:B------:R-:W-:-:S04]  /*1480*/  FMNMX R35, R48, R35, !PT ;  /* 0x0000002330237209 */ /* 0x000fc80007800000 */
[----:B------:R-:W-:-:S04]  /*1490*/  FMNMX R26, R50, R35, !PT ;  /* 0x00000023321a7209 */ /* 0x000fc80007800000 */
[----:B------:R-:W-:-:S04]  /*14a0*/  FMNMX R35, R51, R26, !PT ;  /* 0x0000001a33237209 */ /* 0x000fc80007800000 */
[----:B------:R-:W-:Y:S02]  /*14b0*/  FMNMX R26, R52, R35, !PT ;  /* 0x00000023341a7209 */ /* 0x000fe40007800000 */
[----:B------:R-:W-:Y:S02]  /*14c0*/  FSEL R66, R66, -INF , !P5 ;  /* 0xff80000042427808 */ /* 0x000fe40006800000 */
[----:B------:R-:W-:-:S04]  /*14d0*/  FMNMX R35, R55, R26, !PT ;  /* 0x0000001a37237209 */ /* 0x000fc80007800000 */
[----:B------:R-:W-:-:S04]  /*14e0*/  FMNMX R35, R66, R35, !PT ;  /* 0x0000002342237209 */ /* 0x000fc80007800000 */
[----:B------:R-:W-:-:S04]  /*14f0*/  FMNMX R35, R68, R35, !PT ;  /* 0x0000002344237209 */ /* 0x000fc80007800000 */
[----:B------:R-:W-:-:S04]  /*1500*/  FMNMX R35, R30, R35, !PT ;  /* 0x000000231e237209 */ /* 0x000fc80007800000 */
[----:B------:R-:W-:-:S04]  /*1510*/  FMNMX R35, R34, R35, !PT ;  /* 0x0000002322237209 */ /* 0x000fc80007800000 */
[----:B------:R-:W-:-:S04]  /*1520*/  FMNMX R35, R70, R35, !PT ;  /* 0x0000002346237209 */ /* 0x000fc80007800000 */
[----:B------:R-:W-:-:S04]  /*1530*/  FMNMX R35, R72, R35, !PT ;  /* 0x0000002348237209 */ /* 0x000fc80007800000 */
[----:B------:R-:W-:-:S04]  /*1540*/  FMNMX R35, R38, R35, !PT ;  /* 0x0000002326237209 */ /* 0x000fc80007800000 */
[----:B------:R-:W-:-:S05]  /*1550*/  FMNMX R35, R42, R35, !PT ;  /* 0x000000232a237209 */ /* 0x000fca0007800000 */
[----:B0-----:R-:W0:Y:S02]  /*1560*/  SHFL.BFLY PT, R26, R35, 0x2, 0x1f ;  /* 0x0c401f00231a7f89 */ /* 0x001e2400000e0000 */
[----:B0-----:R-:W-:-:S05]  /*1570*/  FMNMX R39, R35, R26, !PT ;  /* 0x0000001a23277209 */ /* 0x001fca0007800000 */
[----:B------:R-:W0:Y:S02]  /*1580*/  SHFL.BFLY PT, R26, R39, 0x1, 0x1f ;  /* 0x0c201f00271a7f89 */ /* 0x000e2400000e0000 */
[----:B0-----:R-:W-:-:S04]  /*1590*/  FMNMX R41, R39, R26, !PT ;  /* 0x0000001a27297209 */ /* 0x001fc80007800000 */
[----:B------:R-:W-:-:S05]  /*15a0*/  FMNMX R41, R41, R22, !PT ;  /* 0x0000001629297209 */ /* 0x000fca0007800000 */
[--C-:B------:R-:W-:Y:S01]  /*15b0*/  FADD R74, R74, -R41.reuse ;  /* 0x800000294a4a7221 */ /* 0x100fe20000000000 */
[--C-:B------:R-:W-:Y:S01]  /*15c0*/  FADD R31, R31, -R41.reuse ;  /* 0x800000291f1f7221 */ /* 0x100fe20000000000 */
[--C-:B------:R-:W-:Y:S02]  /*15d0*/  FADD R46, R46, -R41.reuse ;  /* 0x800000292e2e7221 */ /* 0x100fe40000000000 */
[----:B------:R-:W-:Y:S01]  /*15e0*/  FMUL R26, R74, 1.4426950216293334961 ;  /* 0x3fb8aa3b4a1a7820 */ /* 0x000fe20000400000 */
[----:B------:R-:W-:Y:S01]  /*15f0*/  FMUL R31, R31, 1.4426950216293334961 ;  /* 0x3fb8aa3b1f1f7820 */ /* 0x000fe20000400000 */
[--C-:B------:R-:W-:Y:S01]  /*1600*/  FADD R48, R48, -R41.reuse ;  /* 0x8000002930307221 */ /* 0x100fe20000000000 */
[----:B------:R-:W-:Y:S01]  /*1610*/  FMUL R43, R46, 1.4426950216293334961 ;  /* 0x3fb8aa3b2e2b7820 */ /* 0x000fe20000400000 */
[----:B------:R-:W-:Y:S02]  /*1620*/  FADD R50, R50, -R41 ;  /* 0x8000002932327221 */ /* 0x000fe40000000000 */
[----:B------:R-:W-:Y:S01]  /*1630*/  MUFU.EX2 R26, R26 ;  /* 0x0000001a001a7308 */ /* 0x000fe20000000800 */
[----:B------:R-:W-:Y:S01]  /*1640*/  FMUL R48, R48, 1.4426950216293334961 ;  /* 0x3fb8aa3b30307820 */ /* 0x000fe20000400000 */
[----:B------:R-:W-:-:S06]  /*1650*/  FMUL R35, R50, 1.4426950216293334961 ;  /* 0x3fb8aa3b32237820 */ /* 0x000fcc0000400000 */
[----:B------:R-:W0:Y:S01]  /*1660*/  MUFU.EX2 R31, R31 ;  /* 0x0000001f001f7308 */ /* 0x000e220000000800 */
[--C-:B------:R-:W-:Y:S01]  /*1670*/  FADD R51, R51, -R41.reuse ;  /* 0x8000002933337221 */ /* 0x100fe20000000000 */
[----:B------:R-:W-:-:S06]  /*1680*/  FADD R52, R52, -R41 ;  /* 0x8000002934347221 */ /* 0x000fcc0000000000 */
[----:B------:R1:W2:Y:S01]  /*1690*/  MUFU.EX2 R39, R43 ;  /* 0x0000002b00277308 */ /* 0x0002a20000000800 */
[----:B------:R-:W-:Y:S01]  /*16a0*/  FMUL R46, R51, 1.4426950216293334961 ;  /* 0x3fb8aa3b332e7820 */ /* 0x000fe20000400000 */
[----:B------:R-:W-:-:S06]  /*16b0*/  FADD R66, R66, -R41 ;  /* 0x8000002942427221 */ /* 0x000fcc0000000000 */
[----:B------:R-:W3:Y:S01]  /*16c0*/  MUFU.EX2 R48, R48 ;  /* 0x0000003000307308 */ /* 0x000ee20000000800 */
[----:B------:R-:W-:Y:S01]  /*16d0*/  FMUL R52, R52, 1.4426950216293334961 ;  /* 0x3fb8aa3b34347820 */ /* 0x000fe20000400000 */
[----:B------:R-:W-:Y:S01]  /*16e0*/  FADD R55, R55, -R41 ;  /* 0x8000002937377221 */ /* 0x000fe20000000000 */
[----:B------:R-:W-:Y:S01]  /*16f0*/  ISETP.GT.U32.AND P3, PT, R69, R23, PT ;  /* 0x000000174500720c */ /* 0x000fe20003f64070 */
[----:B------:R-:W-:-:S04]  /*1700*/  FMUL R50, R66, 1.4426950216293334961 ;  /* 0x3fb8aa3b42327820 */ /* 0x000fc80000400000 */
[----:B------:R-:W4:Y:S01]  /*1710*/  MUFU.EX2 R35, R35 ;  /* 0x0000002300237308 */ /* 0x000f220000000800 */
[----:B------:R-:W-:Y:S01]  /*1720*/  ISETP.NE.AND P5, PT, R67, RZ, PT ;  /* 0x000000ff4300720c */ /* 0x000fe20003fa5270 */
[----:B0-----:R-:W-:Y:S01]  /*1730*/  FADD R66, R26, R31 ;  /* 0x0000001f1a427221 */ /* 0x001fe20000000000 */
[----:B-1----:R-:W-:Y:S01]  /*1740*/  FMUL R43, R55, 1.4426950216293334961 ;  /* 0x3fb8aa3b372b7820 */ /* 0x002fe20000400000 */
[----:B------:R-:W-:-:S04]  /*1750*/  ISETP.GT.U32.AND.EX P4, PT, R61, RZ, PT, P4 ;  /* 0x000000ff3d00720c */ /* 0x000fc80003f84140 */
[----:B------:R-:W0:Y:S01]  /*1760*/  MUFU.EX2 R46, R46 ;  /* 0x0000002e002e7308 */ /* 0x000e220000000800 */
[C---:B------:R-:W-:Y:S02]  /*1770*/  ISETP.GT.U32.AND.EX P5, PT, R61.reuse, RZ, PT, P5 ;  /* 0x000000ff3d00720c */ /* 0x040fe40003fa4150 */
[C---:B------:R-:W-:Y:S02]  /*1780*/  ISETP.GT.U32.AND.EX P3, PT, R61.reuse, RZ, PT, P3 ;  /* 0x000000ff3d00720c */ /* 0x040fe40003f64130 */
[C---:B------:R-:W-:Y:S02]  /*1790*/  ISETP.GT.U32.AND.EX P2, PT, R61.reuse, RZ, PT, P2 ;  /* 0x000000ff3d00720c */ /* 0x040fe40003f44120 */
[C---:B------:R-:W-:Y:S01]  /*17a0*/  ISETP.GT.U32.AND.EX P1, PT, R61.reuse, RZ, PT, P1 ;  /* 0x000000ff3d00720c */ /* 0x040fe20003f24110 */
[----:B------:R-:W1:Y:S01]  /*17b0*/  MUFU.EX2 R52, R52 ;  /* 0x0000003400347308 */ /* 0x000e620000000800 */
[C---:B------:R-:W-:Y:S02]  /*17c0*/  ISETP.GT.U32.AND.EX P0, PT, R61.reuse, RZ, PT, P0 ;  /* 0x000000ff3d00720c */ /* 0x040fe40003f04100 */
[----:B------:R-:W-:Y:S01]  /*17d0*/  ISETP.GT.U32.AND.EX P6, PT, R61, RZ, PT, P6 ;  /* 0x000000ff3d00720c */ /* 0x000fe20003fc4160 */
[----:B--2---:R-:W-:Y:S01]  /*17e0*/  FADD R61, R39, R66 ;  /* 0x00000042273d7221 */ /* 0x004fe20000000000 */
[--C-:B------:R-:W-:Y:S01]  /*17f0*/  FADD R68, R68, -R41.reuse ;  /* 0x8000002944447221 */ /* 0x100fe20000000000 */
[----:B------:R-:W-:-:S02]  /*1800*/  FADD R30, R30, -R41 ;  /* 0x800000291e1e7221 */ /* 0x000fc40000000000 */
[----:B------:R-:W2:Y:S01]  /*1810*/  MUFU.EX2 R43, R43 ;  /* 0x0000002b002b7308 */ /* 0x000ea20000000800 */
[----:B---3--:R-:W-:Y:S01]  /*1820*/  FADD R66, R48, R61 ;  /* 0x0000003d30427221 */ /* 0x008fe20000000000 */
[----:B------:R-:W-:Y:S01]  /*1830*/  FMUL R51, R68, 1.4426950216293334961 ;  /* 0x3fb8aa3b44337820 */ /* 0x000fe20000400000 */
[----:B------:R-:W-:Y:S01]  /*1840*/  FMUL R30, R30, 1.4426950216293334961 ;  /* 0x3fb8aa3b1e1e7820 */ /* 0x000fe20000400000 */
[----:B------:R-:W-:Y:S01]  /*1850*/  FADD R34, R34, -R41 ;  /* 0x8000002922227221 */ /* 0x000fe20000000000 */
[----:B----4-:R-:W-:-:S03]  /*1860*/  FADD R61, R35, R66 ;  /* 0x00000042233d7221 */ /* 0x010fc60000000000 */
[----:B------:R-:W3:Y:S01]  /*1870*/  MUFU.EX2 R50, R50 ;  /* 0x0000003200327308 */ /* 0x000ee20000000800 */
[----:B0-----:R-:W-:Y:S01]  /*1880*/  FADD R67, R46, R61 ;  /* 0x0000003d2e437221 */ /* 0x001fe20000000000 */
[----:B------:R-:W-:Y:S01]  /*1890*/  FMUL R55, R34, 1.4426950216293334961 ;  /* 0x3fb8aa3b22377820 */ /* 0x000fe20000400000 */
[----:B------:R-:W-:-:S05]  /*18a0*/  FADD R70, R70, -R41 ;  /* 0x8000002946467221 */ /* 0x000fca0000000000 */
[----:B------:R-:W0:Y:S01]  /*18b0*/  MUFU.EX2 R51, R51 ;  /* 0x0000003300337308 */ /* 0x000e220000000800 */
[----:B-1----:R-:W-:Y:S01]  /*18c0*/  FADD R66, R52, R67 ;  /* 0x0000004334427221 */ /* 0x002fe20000000000 */
[----:B------:R-:W-:Y:S01]  /*18d0*/  FMUL R34, R70, 1.4426950216293334961 ;  /* 0x3fb8aa3b46227820 */ /* 0x000fe20000400000 */
[--C-:B------:R-:W-:Y:S01]  /*18e0*/  FADD R72, R72, -R41.reuse ;  /* 0x8000002948487221 */ /* 0x100fe20000000000 */
[----:B------:R-:W-:-:S04]  /*18f0*/  FADD R38, R38, -R41 ;  /* 0x8000002926267221 */ /* 0x000fc80000000000 */
[----:B------:R-:W1:Y:S01]  /*1900*/  MUFU.EX2 R30, R30 ;  /* 0x0000001e001e7308 */ /* 0x000e620000000800 */
[----:B--2---:R-:W-:Y:S01]  /*1910*/  FADD R69, R43, R66 ;  /* 0x000000422b457221 */ /* 0x004fe20000000000 */
[----:B------:R-:W-:Y:S01]  /*1920*/  FMUL R61, R72, 1.4426950216293334961 ;  /* 0x3fb8aa3b483d7820 */ /* 0x000fe20000400000 */
[----:B------:R-:W-:-:S05]  /*1930*/  FMUL R67, R38, 1.4426950216293334961 ;  /* 0x3fb8aa3b26437820 */ /* 0x000fca0000400000 */
[----:B------:R-:W2:Y:S01]  /*1940*/  MUFU.EX2 R55, R55 ;  /* 0x0000003700377308 */ /* 0x000ea20000000800 */
[----:B---3--:R-:W-:Y:S01]  /*1950*/  FADD R38, R50, R69 ;  /* 0x0000004532267221 */ /* 0x008fe20000000000 */
[----:B------:R-:W-:-:S06]  /*1960*/  FADD R42, R42, -R41 ;  /* 0x800000292a2a7221 */ /* 0x000fcc0000000000 */
[----:B------:R-:W3:Y:S01]  /*1970*/  MUFU.EX2 R34, R34 ;  /* 0x0000002200227308 */ /* 0x000ee20000000800 */
[----:B0-----:R-:W-:Y:S01]  /*1980*/  FADD R69, R51, R38 ;  /* 0x0000002633457221 */ /* 0x001fe20000000000 */
[----:B------:R-:W-:-:S06]  /*1990*/  FMUL R38, R42, 1.4426950216293334961 ;  /* 0x3fb8aa3b2a267820 */ /* 0x000fcc0000400000 */
[----:B------:R-:W0:Y:S01]  /*19a0*/  MUFU.EX2 R61, R61 ;  /* 0x0000003d003d7308 */ /* 0x000e220000000800 */
[----:B-1----:R-:W-:-:S07]  /*19b0*/  FADD R42, R30, R69 ;  /* 0x000000451e2a7221 */ /* 0x002fce0000000000 */
[----:B------:R-:W1:Y:S01]  /*19c0*/  MUFU.EX2 R67, R67 ;  /* 0x0000004300437308 */ /* 0x000e620000000800 */
[----:B--2---:R-:W-:-:S07]  /*19d0*/  FADD R69, R55, R42 ;  /* 0x0000002a37457221 */ /* 0x004fce0000000000 */
[----:B------:R-:W2:Y:S01]  /*19e0*/  MUFU.EX2 R38, R38 ;  /* 0x0000002600267308 */ /* 0x000ea20000000800 */
[----:B---3--:R-:W-:-:S04]  /*19f0*/  FADD R42, R34, R69 ;  /* 0x00000045222a7221 */ /* 0x008fc80000000000 */
[----:B0-----:R-:W-:-:S04]  /*1a00*/  FADD R42, R61, R42 ;  /* 0x0000002a3d2a7221 */ /* 0x001fc80000000000 */
[----:B-1----:R-:W-:-:S04]  /*1a10*/  FADD R69, R67, R42 ;  /* 0x0000002a43457221 */ /* 0x002fc80000000000 */
[----:B--2---:R-:W-:-:S05]  /*1a20*/  FADD R66, R38, R69 ;  /* 0x0000004526427221 */ /* 0x004fca0000000000 */
[----:B------:R-:W0:Y:S01]  /*1a30*/  SHFL.BFLY PT, R69, R66, 0x2, 0x1f ;  /* 0x0c401f0042457f89 */ /* 0x000e2200000e0000 */
[----:B------:R-:W-:-:S04]  /*1a40*/  FADD R22, -R41, R22 ;  /* 0x0000001629167221 */ /* 0x000fc80000000100 */
[----:B------:R-:W-:Y:S01]  /*1a50*/  FMUL R42, R22, 1.4426950216293334961 ;  /* 0x3fb8aa3b162a7820 */ /* 0x000fe20000400000 */
[----:B0-----:R-:W-:-:S05]  /*1a60*/  FADD R68, R66, R69 ;  /* 0x0000004542447221 */ /* 0x001fca0000000000 */
[----:B------:R-:W0:Y:S01]  /*1a70*/  SHFL.BFLY PT, R71, R68, 0x1, 0x1f ;  /* 0x0c201f0044477f89 */ /* 0x000e2200000e0000 */
[----:B------:R-:W1:Y:S01]  /*1a80*/  MUFU.EX2 R69, R42 ;  /* 0x0000002a00457308 */ /* 0x000e620000000800 */
[----:B0-----:R-:W-:-:S04]  /*1a90*/  FADD R22, R68, R71 ;  /* 0x0000004744167221 */ /* 0x001fc80000000000 */
[----:B-1----:R-:W-:Y:S01]  /*1aa0*/  FFMA R0, R69, R0, R22 ;  /* 0x0000000045007223 */ /* 0x002fe20000000016 */
[----:B------:R-:W-:-:S04]  /*1ab0*/  FMNMX R22, R27, R40, !PT ;  /* 0x000000281b167209 */ /* 0x000fc80007800000 */
[----:B------:R-:W-:-:S04]  /*1ac0*/  FMNMX R22, R25, R22, !PT ;  /* 0x0000001619167209 */ /* 0x000fc80007800000 */
[----:B------:R-:W-:Y:S01]  /*1ad0*/  FMNMX R22, R45, R22, !PT ;  /* 0x000000162d167209 */ /* 0x000fe20007800000 */
[----:B------:R-:W-:-:S03]  /*1ae0*/  FMUL R58, R58, R69 ;  /* 0x000000453a3a7220 */ /* 0x000fc60000400000 */
[----:B------:R-:W-:Y:S01]  /*1af0*/  FMNMX R22, R47, R22, !PT ;  /* 0x000000162f167209 */ /* 0x000fe20007800000 */
[----:B------:R-:W-:-:S03]  /*1b00*/  FMUL R59, R59, R69 ;  /* 0x000000453b3b7220 */ /* 0x000fc60000400000 */
[----:B------:R-:W-:-:S04]  /*1b10*/  FMNMX R69, R49, R22, !PT ;  /* 0x0000001631457209 */ /* 0x000fc80007800000 */
[----:B------:R-:W-:Y:S02]  /*1b20*/  FMNMX R22, R54, R69, !PT ;  /* 0x0000004536167209 */ /* 0x000fe40007800000 */
[----:B------:R-:W-:Y:S02]  /*1b30*/  FSEL R73, R73, -INF , !P6 ;  /* 0xff80000049497808 */ /* 0x000fe40007000000 */
[----:B------:R-:W-:Y:S01]  /*1b40*/  FMNMX R22, R53, R22, !PT ;  /* 0x0000001635167209 */ /* 0x000fe20007800000 */
[----:B------:R-:W-:-:S03]  /*1b50*/  FMUL R71, R29, UR30 ;  /* 0x0000001e1d477c20 */ /* 0x000fc60008400000 */
[----:B------:R-:W-:Y:S02]  /*1b60*/  FMNMX R69, R73, R22, !PT ;  /* 0x0000001649457209 */ /* 0x000fe40007800000 */
[----:B------:R-:W-:Y:S02]  /*1b70*/  FSEL R75, R75, -INF , !P5 ;  /* 0xff8000004b4b7808 */ /* 0x000fe40006800000 */
[----:B------:R-:W-:Y:S01]  /*1b80*/  FMNMX R22, R44, R69, !PT ;  /* 0x000000452c167209 */ /* 0x000fe20007800000 */
[----:B------:R-:W-:Y:S01]  /*1b90*/  FMUL R69, R32, UR30 ;  /* 0x0000001e20457c20 */ /* 0x000fe20008400000 */
[----:B------:R-:W-:Y:S02]  /*1ba0*/  FSEL R71, R71, -INF , !P4 ;  /* 0xff80000047477808 */ /* 0x000fe40006000000 */
[----:B------:R-:W-:Y:S01]  /*1bb0*/  FMNMX R22, R75, R22, !PT ;  /* 0x000000164b167209 */ /* 0x000fe20007800000 */
[----:B------:R-:W-:Y:S01]  /*1bc0*/  FMUL R29, R33, UR30 ;  /* 0x0000001e211d7c20 */ /* 0x000fe20008400000 */
[----:B------:R-:W-:-:S02]  /*1bd0*/  FSEL R69, R69, -INF , !P3 ;  /* 0xff80000045457808 */ /* 0x000fc40005800000 */
[----:B------:R-:W-:Y:S02]  /*1be0*/  FMNMX R22, R71, R22, !PT ;  /* 0x0000001647167209 */ /* 0x000fe40007800000 */
[----:B------:R-:W-:Y:S02]  /*1bf0*/  FSEL R29, R29, -INF , !P2 ;  /* 0xff8000001d1d7808 */ /* 0x000fe40005000000 */
[----:B------:R-:W-:Y:S01]  /*1c00*/  FMNMX R22, R69, R22, !PT ;  /* 0x0000001645167209 */ /* 0x000fe20007800000 */
[----:B------:R-:W-:Y:S01]  /*1c10*/  FMUL R33, R37, UR30 ;  /* 0x0000001e25217c20 */ /* 0x000fe20008400000 */
[----:B------:R-:W-:Y:S02]  /*1c20*/  FSEL R37, R36, -INF , !P1 ;  /* 0xff80000024257808 */ /* 0x000fe40004800000 */
[----:B------:R-:W-:Y:S02]  /*1c30*/  FMNMX R22, R29, R22, !PT ;  /* 0x000000161d167209 */ /* 0x000fe40007800000 */
[----:B------:R-:W-:-:S02]  /*1c40*/  FSEL R33, R33, -INF , !P0 ;  /* 0xff80000021217808 */ /* 0x000fc40004000000 */
[----:B------:R-:W-:-:S04]  /*1c50*/  FMNMX R22, R37, R22, !PT ;  /* 0x0000001625167209 */ /* 0x000fc80007800000 */
[----:B------:R-:W-:-:S05]  /*1c60*/  FMNMX R28, R33, R22, !PT ;  /* 0x00000016211c7209 */ /* 0x000fca0007800000 */
[----:B------:R-:W0:Y:S02]  /*1c70*/  SHFL.BFLY PT, R77, R28, 0x2, 0x1f ;  /* 0x0c401f001c4d7f89 */ /* 0x000e2400000e0000 */
        /* <DEDUP_REMOVED lines=8> */
[--C-:B------:R-:W-:Y:S01]  /*1d00*/  FADD R49, R49, -R22.reuse ;  /* 0x8000001631317221 */ /* 0x100fe20000000000 */
[----:B------:R-:W-:Y:S01]  /*1d10*/  FMUL R77, R40, 1.4426950216293334961 ;  /* 0x3fb8aa3b284d7820 */ /* 0x000fe20000400000 */
[--C-:B------:R-:W-:Y:S01]  /*1d20*/  FADD R54, R54, -R22.reuse ;  /* 0x8000001636367221 */ /* 0x100fe20000000000 */
[----:B------:R0:W-:Y:S01]  /*1d30*/  MUFU.EX2 R40, R25 ;  /* 0x0000001900287308 */ /* 0x0001e20000000800 */
[--C-:B------:R-:W-:Y:S01]  /*1d40*/  FADD R53, R53, -R22.reuse ;  /* 0x8000001635357221 */ /* 0x100fe20000000000 */
[--C-:B------:R-:W-:Y:S01]  /*1d50*/  FADD R71, R71, -R22.reuse ;  /* 0x8000001647477221 */ /* 0x100fe20000000000 */
[----:B------:R-:W-:Y:S01]  /*1d60*/  FMUL R42, R47, 1.4426950216293334961 ;  /* 0x3fb8aa3b2f2a7820 */ /* 0x000fe20000400000 */
[----:B------:R-:W-:Y:S01]  /*1d70*/  FMUL R47, R49, 1.4426950216293334961 ;  /* 0x3fb8aa3b312f7820 */ /* 0x000fe20000400000 */
[--C-:B------:R-:W-:Y:S01]  /*1d80*/  FADD R73, R73, -R22.reuse ;  /* 0x8000001649497221 */ /* 0x100fe20000000000 */
[----:B------:R-:W-:Y:S01]  /*1d90*/  FMUL R49, R54, 1.4426950216293334961 ;  /* 0x3fb8aa3b36317820 */ /* 0x000fe20000400000 */
[--C-:B0-----:R-:W-:Y:S01]  /*1da0*/  FADD R25, R44, -R22.reuse ;  /* 0x800000162c197221 */ /* 0x101fe20000000000 */
[----:B------:R-:W-:Y:S01]  /*1db0*/  FMUL R54, R53, 1.4426950216293334961 ;  /* 0x3fb8aa3b35367820 */ /* 0x000fe20000400000 */
[----:B------:R-:W-:Y:S01]  /*1dc0*/  FMUL R28, R71, 1.4426950216293334961 ;  /* 0x3fb8aa3b471c7820 */ /* 0x000fe20000400000 */
[----:B------:R-:W-:Y:S01]  /*1dd0*/  FMUL R73, R73, 1.4426950216293334961 ;  /* 0x3fb8aa3b49497820 */ /* 0x000fe20000400000 */
[----:B------:R-:W-:Y:S01]  /*1de0*/  FMUL R53, R25, 1.4426950216293334961 ;  /* 0x3fb8aa3b19357820 */ /* 0x000fe20000400000 */
[----:B------:R-:W-:Y:S01]  /*1df0*/  F2FP.BF16.F32.PACK_AB R25, R31, R26 ;  /* 0x0000001a1f19723e */ /* 0x000fe200000010ff */
[--C-:B------:R-:W-:Y:S01]  /*1e00*/  FADD R26, R69, -R22.reuse ;  /* 0x80000016451a7221 */ /* 0x100fe20000000000 */
[--C-:B------:R-:W-:Y:S01]  /*1e10*/  FADD R29, R29, -R22.reuse ;  /* 0x800000161d1d7221 */ /* 0x100fe20000000000 */
[--C-:B------:R-:W-:Y:S01]  /*1e20*/  FADD R27, R27, -R22.reuse ;  /* 0x800000161b1b7221 */ /* 0x100fe20000000000 */
[----:B------:R0:W-:Y:S01]  /*1e30*/  MUFU.EX2 R69, R28 ;  /* 0x0000001c00457308 */ /* 0x0001e20000000800 */
[--C-:B------:R-:W-:Y:S01]  /*1e40*/  FADD R45, R45, -R22.reuse ;  /* 0x800000162d2d7221 */ /* 0x100fe20000000000 */
[--C-:B------:R-:W-:Y:S01]  /*1e50*/  FADD R75, R75, -R22.reuse ;  /* 0x800000164b4b7221 */ /* 0x100fe20000000000 */
[--C-:B------:R-:W-:Y:S01]  /*1e60*/  FADD R33, R33, -R22.reuse ;  /* 0x8000001621217221 */ /* 0x100fe20000000000 */
[----:B------:R-:W-:Y:S01]  /*1e70*/  FADD R37, R37, -R22 ;  /* 0x8000001625257221 */ /* 0x000fe20000000000 */
[----:B------:R-:W-:-:S03]  /*1e80*/  FMUL R24, R27, 1.4426950216293334961 ;  /* 0x3fb8aa3b1b187820 */ /* 0x000fc60000400000 */
[----:B------:R1:W-:Y:S01]  /*1e90*/  MUFU.EX2 R44, R73 ;  /* 0x00000049002c7308 */ /* 0x0003e20000000800 */
[----:B0-----:R-:W-:Y:S01]  /*1ea0*/  FADD R28, -R22, R21 ;  /* 0x00000015161c7221 */ /* 0x001fe20000000100 */
[----:B------:R-:W-:Y:S01]  /*1eb0*/  FMUL R45, R45, 1.4426950216293334961 ;  /* 0x3fb8aa3b2d2d7820 */ /* 0x000fe20000400000 */
[----:B------:R-:W-:Y:S02]  /*1ec0*/  FMUL R66, R75, 1.4426950216293334961 ;  /* 0x3fb8aa3b4b427820 */ /* 0x000fe40000400000 */
[----:B------:R-:W-:Y:S01]  /*1ed0*/  FMUL R28, R28, 1.4426950216293334961 ;  /* 0x3fb8aa3b1c1c7820 */ /* 0x000fe20000400000 */
[----:B-1----:R-:W-:Y:S01]  /*1ee0*/  FMUL R73, R29, 1.4426950216293334961 ;  /* 0x3fb8aa3b1d497820 */ /* 0x002fe20000400000 */
[----:B------:R-:W-:Y:S01]  /*1ef0*/  F2FP.BF16.F32.PACK_AB R29, R46, R35 ;  /* 0x000000232e1d723e */ /* 0x000fe200000010ff */
[----:B------:R-:W-:Y:S01]  /*1f00*/  FMUL R46, R33, 1.4426950216293334961 ;  /* 0x3fb8aa3b212e7820 */ /* 0x000fe20000400000 */
[----:B------:R-:W-:Y:S01]  /*1f10*/  FMUL R26, R26, 1.4426950216293334961 ;  /* 0x3fb8aa3b1a1a7820 */ /* 0x000fe20000400000 */
[----:B------:R-:W-:Y:S01]  /*1f20*/  FMUL R37, R37, 1.4426950216293334961 ;  /* 0x3fb8aa3b25257820 */ /* 0x000fe20000400000 */
[----:B------:R-:W-:Y:S01]  /*1f30*/  F2FP.BF16.F32.PACK_AB R31, R43, R52 ;  /* 0x000000342b1f723e */ /* 0x000fe200000010ff */
[----:B------:R-:W-:Y:S01]  /*1f40*/  MUFU.EX2 R24, R24 ;  /* 0x0000001800187308 */ /* 0x000fe20000000800 */
[----:B------:R-:W-:-:S07]  /*1f50*/  F2FP.BF16.F32.PACK_AB R27, R48, R39 ;  /* 0x00000027301b723e */ /* 0x000fce00000010ff */
[----:B------:R-:W0:Y:S01]  /*1f60*/  MUFU.EX2 R43, R28 ;  /* 0x0000001c002b7308 */ /* 0x000e220000000800 */
[----:B------:R-:W-:-:S07]  /*1f70*/  USHF.L.U32 UR10, UR29, 0x4, URZ ;  /* 0x000000041d0a7899 */ /* 0x000fce000800063f */
[----:B------:R-:W1:Y:S08]  /*1f80*/  MUFU.EX2 R77, R77 ;  /* 0x0000004d004d7308 */ /* 0x000e700000000800 */
[----:B------:R-:W2:Y:S08]  /*1f90*/  MUFU.EX2 R45, R45 ;  /* 0x0000002d002d7308 */ /* 0x000eb00000000800 */
[----:B------:R-:W-:Y:S08]  /*1fa0*/  MUFU.EX2 R42, R42 ;  /* 0x0000002a002a7308 */ /* 0x000ff00000000800 */
[----:B------:R-:W3:Y:S08]  /*1fb0*/  MUFU.EX2 R47, R47 ;  /* 0x0000002f002f7308 */ /* 0x000ef00000000800 */
[----:B------:R-:W-:Y:S08]  /*1fc0*/  MUFU.EX2 R49, R49 ;  /* 0x0000003100317308 */ /* 0x000ff00000000800 */
[----:B------:R-:W4:Y:S08]  /*1fd0*/  MUFU.EX2 R54, R54 ;  /* 0x0000003600367308 */ /* 0x000f300000000800 */
[----:B------:R-:W5:Y:S08]  /*1fe0*/  MUFU.EX2 R53, R53 ;  /* 0x0000003500357308 */ /* 0x000f700000000800 */
[----:B------:R-:W5:Y:S08]  /*1ff0*/  MUFU.EX2 R66, R66 ;  /* 0x0000004200427308 */ /* 0x000f700000000800 */
[----:B------:R-:W-:Y:S08]  /*2000*/  MUFU.EX2 R48, R26 ;  /* 0x0000001a00307308 */ /* 0x000ff00000000800 */
[----:B------:R-:W5:Y:S08]  /*2010*/  MUFU.EX2 R73, R73 ;  /* 0x0000004900497308 */ /* 0x000f700000000800 */
[----:B------:R2:W-:Y:S08]  /*2020*/  MUFU.EX2 R21, R37 ;  /* 0x0000002500157308 */ /* 0x0005f00000000800 */
[----:B------:R-:W5:Y:S01]  /*2030*/  MUFU.EX2 R46, R46 ;  /* 0x0000002e002e7308 */ /* 0x000f620000000800 */
[----:B------:R-:W-:Y:S01]  /*2040*/  ULOP3.LUT UR10, UR10, 0x40, URZ, 0xc0, !UPT ;  /* 0x000000400a0a7892 */ /* 0x000fe2000f8ec03f */
[-C--:B0-----:R-:W-:Y:S01]  /*2050*/  FMUL R56, R56, R43.reuse ;  /* 0x0000002b38387220 */ /* 0x081fe20000400000 */
[----:B------:R-:W-:-:S02]  /*2060*/  FMUL R57, R57, R43 ;  /* 0x0000002b39397220 */ /* 0x000fc40000400000 */
[----:B------:R-:W-:Y:S01]  /*2070*/  ULEA.HI UR10, UR20, UR10, URZ, 0x1c ;  /* 0x0000000a140a7291 */ /* 0x000fe2000f8fe03f */
[----:B-1----:R-:W-:Y:S01]  /*2080*/  FADD R71, R24, R77 ;  /* 0x0000004d18477221 */ /* 0x002fe20000000000 */
[----:B------:R-:W-:Y:S02]  /*2090*/  F2FP.BF16.F32.PACK_AB R35, R55, R30 ;  /* 0x0000001e3723723e */ /* 0x000fe400000010ff */
[----:B--2---:R-:W-:Y:S02]  /*20a0*/  F2FP.BF16.F32.PACK_AB R37, R61, R34 ;  /* 0x000000223d25723e */ /* 0x004fe400000010ff */
[----:B------:R-:W-:Y:S01]  /*20b0*/  F2FP.BF16.F32.PACK_AB R39, R38, R67 ;  /* 0x000000432627723e */ /* 0x000fe200000010ff */
[----:B------:R-:W-:Y:S01]  /*20c0*/  ULOP3.LUT UR10, UR10, 0x3fff, URZ, 0xc0, !UPT ;  /* 0x00003fff0a0a7892 */ /* 0x000fe2000f8ec03f */
[----:B------:R-:W-:Y:S02]  /*20d0*/  F2FP.BF16.F32.PACK_AB R24, R77, R24 ;  /* 0x000000184d18723e */ /* 0x000fe400000010ff */
[----:B------:R-:W-:-:S02]  /*20e0*/  F2FP.BF16.F32.PACK_AB R33, R51, R50 ;  /* 0x000000323321723e */ /* 0x000fc400000010ff */
[----:B------:R-:W-:Y:S02]  /*20f0*/  F2FP.BF16.F32.PACK_AB R26, R45, R40 ;  /* 0x000000282d1a723e */ /* 0x000fe400000010ff */
[----:B---3--:R-:W-:Y:S02]  /*2100*/  F2FP.BF16.F32.PACK_AB R28, R47, R42 ;  /* 0x0000002a2f1c723e */ /* 0x008fe400000010ff */
[----:B----4-:R-:W-:Y:S02]  /*2110*/  F2FP.BF16.F32.PACK_AB R30, R54, R49 ;  /* 0x00000031361e723e */ /* 0x010fe400000010ff */
[----:B-----5:R-:W-:Y:S02]  /*2120*/  F2FP.BF16.F32.PACK_AB R32, R53, R44 ;  /* 0x0000002c3520723e */ /* 0x020fe400000010ff */
[----:B------:R-:W-:Y:S02]  /*2130*/  F2FP.BF16.F32.PACK_AB R34, R69, R66 ;  /* 0x000000424522723e */ /* 0x000fe400000010ff */
[----:B------:R-:W-:-:S02]  /*2140*/  F2FP.BF16.F32.PACK_AB R36, R73, R48 ;  /* 0x000000304924723e */ /* 0x000fc400000010ff */
[----:B------:R-:W-:Y:S01]  /*2150*/  F2FP.BF16.F32.PACK_AB R38, R46, R21 ;  /* 0x000000152e26723e */ /* 0x000fe200000010ff */
[----:B------:R-:W-:Y:S06]  /*2160*/  BAR.SYNC.DEFER_BLOCKING 0x0 ;  /* 0x0000000000007b1d */ /* 0x000fec0000010000 */
[----:B------:R-:W-:Y:S01]  /*2170*/  UMOV UR18, UR10 ;  /* 0x0000000a00127c82 */ /* 0x000fe20008000000 */
[----:B------:R-:W-:Y:S01]  /*2180*/  UMOV UR19, 0x40000000 ;  /* 0x4000000000137882 */ /* 0x000fe20000000000 */
[----:B------:R-:W-:-:S06]  /*2190*/  WARPGROUP.ARRIVE ;  /* 0x00000000000079c5 */ /* 0x000fcc0000000000 */
[----:B------:R-:W-:Y:S01]  /*21a0*/  HGMMA.64x8x16.F32.BF16 R56, R24, gdesc[UR16], R56 ;  /* 0x0000001018387df0 */ /* 0x000fe20008701838 */
[----:B------:R-:W-:-:S03]  /*21b0*/  UIADD3 UR12, UP0, UR10, 0x2, URZ ;  /* 0x000000020a0c7890 */ /* 0x000fc6000ff1e03f */
[----:B------:R-:W-:Y:S02]  /*21c0*/  UMOV UR10, URZ ;  /* 0x0000003f000a7c82 */ /* 0x000fe40008000000 */
[----:B------:R-:W-:Y:S02]  /*21d0*/  UIADD3.X UR13, UR10, 0x40000000, URZ, UP0, !UPT ;  /* 0x400000000a0d7890 */ /* 0x000fe400087fe43f */
[----:B------:R-:W-:Y:S01]  /*21e0*/  UMOV UR18, UR12 ;  /* 0x0000000c00127c82 */ /* 0x000fe20008000000 */
[----:B------:R-:W-:-:S04]  /*21f0*/  FADD R40, R40, R71 ;  /* 0x0000004728287221 */ /* 0x000fc80000000000 */
[----:B------:R-:W-:Y:S01]  /*2200*/  UMOV UR19, UR13 ;  /* 0x0000000d00137c82 */ /* 0x000fe20008000000 */
[----:B------:R-:W-:-:S04]  /*2210*/  FADD R45, R45, R40 ;  /* 0x000000282d2d7221 */ /* 0x000fc80000000000 */
[----:B------:R-:W-:-:S04]  /*2220*/  FADD R42, R42, R45 ;  /* 0x0000002d2a2a7221 */ /* 0x000fc80000000000 */
[----:B------:R-:W-:Y:S01]  /*2230*/  FADD R42, R47, R42 ;  /* 0x0000002a2f2a7221 */ /* 0x000fe20000000000 */
[----:B------:R-:W-:Y:S03]  /*2240*/  HGMMA.64x8x16.F32.BF16 R56, R28, gdesc[UR16], R56 ;  /* 0x000000101c387df0 */ /* 0x000fe60008701838 */
[----:B------:R-:W-:-:S04]  /*2250*/  FADD R49, R49, R42 ;  /* 0x0000002a31317221 */ /* 0x000fc80000000000 */
[----:B------:R-:W-:-:S04]  /*2260*/  FADD R49, R54, R49 ;  /* 0x0000003136317221 */ /* 0x000fc80000000000 */
[----:B------:R-:W-:Y:S01]  /*2270*/  FADD R44, R44, R49 ;  /* 0x000000312c2c7221 */ /* 0x000fe20000000000 */
[----:B------:R-:W-:-:S03]  /*2280*/  UIADD3.64 UR26, UR18, 0x2, URZ ;  /* 0x00000002121a7897 */ /* 0x000fc6000fffe03f */
[----:B------:R-:W-:-:S04]  /*2290*/  FADD R53, R53, R44 ;  /* 0x0000002c35357221 */ /* 0x000fc80000000000 */
[----:B------:R-:W-:-:S04]  /*22a0*/  FADD R66, R66, R53 ;  /* 0x0000003542427221 */ /* 0x000fc80000000000 */
[----:B------:R-:W-:-:S04]  /*22b0*/  FADD R69, R69, R66 ;  /* 0x0000004245457221 */ /* 0x000fc80000000000 */
[----:B------:R-:W-:-:S04]  /*22c0*/  FADD R48, R48, R69 ;  /* 0x0000004530307221 */ /* 0x000fc80000000000 */
[----:B------:R-:W-:Y:S01]  /*22d0*/  FADD R48, R73, R48 ;  /* 0x0000003049307221 */ /* 0x000fe20000000000 */
[----:B------:R-:W-:Y:S03]  /*22e0*/  HGMMA.64x8x16.F32.BF16 R56, R32, gdesc[UR24], R56 ;  /* 0x0000001820387df0 */ /* 0x000fe60008701838 */
[----:B------:R-:W-:-:S04]  /*22f0*/  FADD R21, R21, R48 ;  /* 0x0000003015157221 */ /* 0x000fc80000000000 */
[----:B------:R-:W-:-:S05]  /*2300*/  FADD R21, R46, R21 ;  /* 0x000000152e157221 */ /* 0x000fca0000000000 */
[----:B------:R-:W0:Y:S01]  /*2310*/  SHFL.BFLY PT, R40, R21, 0x2, 0x1f ;  /* 0x0c401f0015287f89 */ /* 0x000e2200000e0000 */
[----:B------:R-:W-:Y:S02]  /*2320*/  UIADD3.64 UR18, UR18, 0x4, URZ ;  /* 0x0000000412127897 */ /* 0x000fe4000fffe03f */
[----:B------:R-:W-:-:S04]  /*2330*/  UIADD3 UR8, UP0, UR8, 0x40, URZ ;  /* 0x0000004008087890 */ /* 0x000fc8000ff1e03f */
[----:B------:R-:W-:Y:S02]  /*2340*/  UIADD3.X UR9, URZ, UR9, URZ, UP0, !UPT ;  /* 0x000000093f097290 */ /* 0x000fe400087fe43f */
[----:B------:R-:W-:Y:S01]  /*2350*/  UISETP.GE.U32.AND UP0, UPT, UR8, UR28, UPT ;  /* 0x0000001c0800728c */ /* 0x000fe2000bf06070 */
[----:B------:R-:W-:Y:S01]  /*2360*/  HGMMA.64x8x16.F32.BF16 R56, R36, gdesc[UR16], R56, gsb0 ;  /* 0x0000001024387df0 */ /* 0x000fe20008001838 */
[----:B0-----:R-:W-:-:S05]  /*2370*/  FADD R42, R21, R40 ;  /* 0x00000028152a7221 */ /* 0x001fca0000000000 */
[----:B------:R-:W0:Y:S01]  /*2380*/  SHFL.BFLY PT, R45, R42, 0x1, 0x1f ;  /* 0x0c201f002a2d7f89 */ /* 0x000e2200000e0000 */
[----:B------:R-:W-:-:S06]  /*2390*/  UISETP.GE.U32.AND.EX UP0, UPT, UR9, URZ, UPT, UP0 ;  /* 0x0000003f0900728c */ /* 0x000fcc000bf06100 */
[----:B------:R-:W-:Y:S01]  /*23a0*/  PLOP3.LUT P0, PT, PT, PT, UP0, 0x80, 0x0 ;  /* 0x000000000000781c */ /* 0x000fe20003f0f008 */
[----:B------:R-:W-:Y:S02]  /*23b0*/  ULEA UR7, UR11, UR7, 0x6 ;  /* 0x000000070b077291 */ /* 0x000fe4000f8e303f */
[----:B------:R-:W-:Y:S01]  /*23c0*/  ULEA UR6, UR21, UR6, 0x6 ;  /* 0x0000000615067291 */ /* 0x000fe2000f8e303f */
[----:B------:R-:W-:Y:S02]  /*23d0*/  IMAD.MOV.U32 R21, RZ, RZ, R22 ;  /* 0x000000ffff157224 */ /* 0x000fe400078e0016 */
[----:B0-----:R-:W-:-:S04]  /*23e0*/  FADD R40, R42, R45 ;  /* 0x0000002d2a287221 */ /* 0x001fc80000000000 */
[----:B------:R-:W-:Y:S01]  /*23f0*/  FFMA R2, R43, R2, R40 ;  /* 0x000000022b027223 */ /* 0x000fe20000000028 */
[----:B------:R-:W-:Y:S01]  /*2400*/  IMAD.MOV.U32 R40, RZ, RZ, R22 ;  /* 0x000000ffff287224 */ /* 0x000fe200078e0016 */
[----:B------:R-:W-:Y:S02]  /*2410*/  WARPGROUP.DEPBAR.LE gsb0, 0x0 ;  /* 0x00008000000079c5 */ /* 0x000fe40000010000 */
[----:B------:R-:W-:Y:S01]  /*2420*/  IMAD.MOV.U32 R22, RZ, RZ, R41 ;  /* 0x000000ffff167224 */ /* 0x000fe200078e0029 */
[----:B------:R-:W-:Y:S06]  /*2430*/  @!P0 BRA `(.L_x_1) ;  /* 0xffffffe400488947 */ /* 0x000fec000383ffff */
.L_x_0:
[C---:B--2---:R-:W-:Y:S01]  /*2440*/  IMAD.SHL.U32 R3, R6.reuse, 0x40, RZ ;  /* 0x0000004006037824 */ /* 0x044fe200078e00ff */
[C---:B------:R-:W-:Y:S01]  /*2450*/  LOP3.LUT R4, R6.reuse, 0x3f, RZ, 0xc0, !PT ;  /* 0x0000003f06047812 */ /* 0x040fe200078ec0ff */
[----:B------:R-:W-:Y:S01]  /*2460*/  IMAD.MOV.U32 R15, RZ, RZ, R2 ;  /* 0x000000ffff0f7224 */ /* 0x000fe200078e0002 */
[C---:B------:R-:W-:Y:S01]  /*2470*/  LOP3.LUT R9, R6.reuse, 0xc0, RZ, 0xc0, !PT ;  /* 0x000000c006097812 */ /* 0x040fe200078ec0ff */
[C---:B------:R-:W-:Y:S01]  /*2480*/  IMAD.SHL.U32 R7, R6.reuse, 0x8, RZ ;  /* 0x0000000806077824 */ /* 0x040fe200078e00ff */
[----:B------:R-:W-:Y:S01]  /*2490*/  LOP3.LUT R3, R3, 0x600, RZ, 0xc0, !PT ;  /* 0x0000060003037812 */ /* 0x000fe200078ec0ff */
[----:B------:R-:W-:Y:S01]  /*24a0*/  IMAD.SHL.U32 R8, R6, 0x4, RZ ;  /* 0x0000000406087824 */ /* 0x000fe200078e00ff */
[----:B------:R-:W-:Y:S01]  /*24b0*/  ISETP.NE.U32.AND P0, PT, R9, RZ, PT ;  /* 0x000000ff0900720c */ /* 0x000fe20003f05070 */
[----:B------:R-:W-:Y:S01]  /*24c0*/  IMAD.U32 R9, RZ, RZ, UR29 ;  /* 0x0000001dff097e24 */ /* 0x000fe2000f8e00ff */
[----:B------:R-:W-:Y:S01]  /*24d0*/  FSETP.GT.AND P2, PT, |R15|, 8.50705917302346158658e+37, PT ;  /* 0x7e8000000f00780b */ /* 0x000fe20003f44200 */
[----:B------:R-:W-:Y:S01]  /*24e0*/  IMAD R4, R4, 0x4, R3 ;  /* 0x0000000404047824 */ /* 0x000fe200078e0203 */
[----:B------:R-:W-:Y:S01]  /*24f0*/  SHF.R.U32.HI R3, RZ, 0x2, R6 ;  /* 0x00000002ff037819 */ /* 0x000fe20000011606 */
[----:B------:R-:W-:Y:S01]  /*2500*/  IMAD.MOV.U32 R20, RZ, RZ, R0 ;  /* 0x000000ffff147224 */ /* 0x000fe200078e0000 */
[----:B------:R-:W-:Y:S01]  /*2510*/  LOP3.LUT R7, R7, 0x38, RZ, 0xc0, !PT ;  /* 0x0000003807077812 */ /* 0x000fe200078ec0ff */
[----:B------:R-:W-:Y:S01]  /*2520*/  FMUL R0, R59, 0.25 ;  /* 0x3e8000003b007820 */ /* 0x000fe20000400000 */
[----:B------:R-:W-:Y:S01]  /*2530*/  LOP3.LUT R4, R4, 0x20, R3, 0x78, !PT ;  /* 0x0000002004047812 */ /* 0x000fe200078e7803 */
[----:B------:R-:W-:Y:S01]  /*2540*/  FMUL R11, R56, 0.25 ;  /* 0x3e800000380b7820 */ /* 0x000fe20000400000 */
[----:B------:R-:W-:Y:S01]  /*2550*/  LOP3.LUT R8, R8, 0xc0, RZ, 0xc0, !PT ;  /* 0x000000c008087812 */ /* 0x000fe200078ec0ff */
[----:B------:R-:W-:Y:S01]  /*2560*/  IMAD.MOV.U32 R14, RZ, RZ, 0x3dc6b27f ;  /* 0x3dc6b27fff0e7424 */ /* 0x000fe200078e00ff */
[----:B------:R-:W-:Y:S01]  /*2570*/  LOP3.LUT R2, R4, 0x2, R9, 0xf8, !PT ;  /* 0x0000000204027812 */ /* 0x000fe200078ef809 */
[C---:B------:R-:W-:Y:S01]  /*2580*/  FMUL R4, R15.reuse, 8388608 ;  /* 0x4b0000000f047820 */ /* 0x040fe20000400000 */
[----:B------:R-:W-:Y:S01]  /*2590*/  FSETP.GEU.AND P3, PT, R15, 1.175494350822287508e-38, PT ;  /* 0x008000000f00780b */ /* 0x000fe20003f6e000 */
[----:B------:R-:W-:Y:S01]  /*25a0*/  BAR.SYNC.DEFER_BLOCKING 0x0 ;  /* 0x0000000000007b1d */ /* 0x000fe20000010000 */
[----:B------:R-:W-:Y:S01]  /*25b0*/  IADD3 R3, R8, UR23, R7 ;  /* 0x0000001708037c10 */ /* 0x000fe2000fffe007 */
[----:B------:R-:W-:Y:S01]  /*25c0*/  FMUL R7, R58, 0.25 ;  /* 0x3e8000003a077820 */ /* 0x000fe20000400000 */
[----:B------:R-:W-:Y:S01]  /*25d0*/  FSETP.GT.AND P1, PT, |R20|, 8.50705917302346158658e+37, PT ;  /* 0x7e8000001400780b */ /* 0x000fe20003f24200 */
[----:B------:R-:W-:Y:S01]  /*25e0*/  FMUL R8, R57, 0.25 ;  /* 0x3e80000039087820 */ /* 0x000fe20000400000 */
[----:B------:R-:W-:Y:S01]  /*25f0*/  FSEL R4, R4, R15, !P3 ;  /* 0x0000000f04047208 */ /* 0x000fe20005800000 */
[----:B------:R-:W-:Y:S01]  /*2600*/  IMAD.SHL.U32 R17, R6, 0x20, RZ ;  /* 0x0000002006117824 */ /* 0x000fe200078e00ff */
[C---:B------:R-:W-:Y:S01]  /*2610*/  FSETP.GEU.AND P5, PT, |R15|.reuse, 1.175494350822287508e-38, PT ;  /* 0x008000000f00780b */ /* 0x040fe20003fae200 */
[----:B------:R-:W-:Y:S01]  /*2620*/  @P2 FMUL R15, R15, 0.25 ;  /* 0x3e8000000f0f2820 */ /* 0x000fe20000400000 */
[----:B------:R-:W-:Y:S01]  /*2630*/  FSEL R16, R0, R59, P1 ;  /* 0x0000003b00107208 */ /* 0x000fe20000800000 */
[----:B------:R-:W-:Y:S01]  /*2640*/  VIADD R0, R4, 0xc0cafb0d ;  /* 0xc0cafb0d04007836 */ /* 0x000fe20000000000 */
[----:B------:R-:W-:Y:S01]  /*2650*/  FSEL R58, R7, R58, P1 ;  /* 0x0000003a073a7208 */ /* 0x000fe20000800000 */
[----:B------:R-:W-:Y:S01]  /*2660*/  FMUL R7, R20, 8388608 ;  /* 0x4b00000014077820 */ /* 0x000fe20000400000 */
[----:B------:R-:W-:Y:S01]  /*2670*/  FSEL R18, R8, R57, P2 ;  /* 0x0000003908127208 */ /* 0x000fe20001000000 */
[----:B------:R-:W0:Y:S01]  /*2680*/  LDC.64 R26, c[0x0][0x228] ;  /* 0x00008a00ff1a7b82 */ /* 0x000e220000000a00 */
[----:B------:R-:W-:Y:S01]  /*2690*/  FSEL R56, R11, R56, P2 ;  /* 0x000000380b387208 */ /* 0x000fe20001000000 */
[----:B------:R-:W-:Y:S01]  /*26a0*/  ULDC.64 UR4, c[0x0][0x270] ;  /* 0x00009c0000047ab9 */ /* 0x000fe20000000a00 */
[C---:B------:R-:W-:Y:S01]  /*26b0*/  FSETP.GEU.AND P4, PT, R20.reuse, 1.175494350822287508e-38, PT ;  /* 0x008000001400780b */ /* 0x040fe20003f8e000 */
[----:B------:R-:W-:Y:S01]  /*26c0*/  UIMAD UR4, UR22, UR4, URZ ;  /* 0x00000004160472a4 */ /* 0x000fe2000f8e023f */
[----:B------:R-:W-:Y:S01]  /*26d0*/  FSETP.GEU.AND P2, PT, |R20|, 1.175494350822287508e-38, PT ;  /* 0x008000001400780b */ /* 0x000fe20003f4e200 */
[----:B------:R-:W-:Y:S01]  /*26e0*/  @!P5 FMUL R15, R15, 16777216 ;  /* 0x4b8000000f0fd820 */ /* 0x000fe20000400000 */
[----:B------:R-:W-:Y:S01]  /*26f0*/  LOP3.LUT R9, R0, 0xff800000, RZ, 0xc0, !PT ;  /* 0xff80000000097812 */ /* 0x000fe200078ec0ff */
[----:B------:R-:W-:Y:S01]  /*2700*/  @!P5 FMUL R18, R18, 16777216 ;  /* 0x4b8000001212d820 */ /* 0x000fe20000400000 */
[----:B------:R-:W-:Y:S01]  /*2710*/  FSEL R0, R7, R20, !P4 ;  /* 0x0000001407007208 */ /* 0x000fe20006000000 */
[----:B------:R-:W-:Y:S01]  /*2720*/  @P1 FMUL R20, R20, 0.25 ;  /* 0x3e80000014141820 */ /* 0x000fe20000400000 */
[----:B------:R-:W-:Y:S01]  /*2730*/  I2FP.F32.S32 R8, R9 ;  /* 0x0000000900087245 */ /* 0x000fe20000201400 */
[----:B------:R-:W1:Y:S01]  /*2740*/  MUFU.RCP R15, R15 ;  /* 0x0000000f000f7308 */ /* 0x000e620000001000 */
[----:B------:R-:W-:Y:S01]  /*2750*/  IADD3 R10, R0, -0x3f3504f3, RZ ;  /* 0xc0cafb0d000a7810 */ /* 0x000fe20007ffe0ff */
[----:B------:R-:W-:Y:S01]  /*2760*/  IMAD.IADD R9, R4, 0x1, -R9 ;  /* 0x0000000104097824 */ /* 0x000fe200078e0a09 */
[----:B------:R-:W-:Y:S01]  /*2770*/  FSEL R7, RZ, -23, P3 ;  /* 0xc1b80000ff077808 */ /* 0x000fe20001800000 */
[----:B------:R-:W-:Y:S01]  /*2780*/  @!P5 FMUL R56, R56, 16777216 ;  /* 0x4b8000003838d820 */ /* 0x000fe20000400000 */
[----:B------:R-:W-:Y:S01]  /*2790*/  LOP3.LUT R11, R10, 0xff800000, RZ, 0xc0, !PT ;  /* 0xff8000000a0b7812 */ /* 0x000fe200078ec0ff */
[----:B------:R-:W-:Y:S01]  /*27a0*/  @!P2 FMUL R20, R20, 16777216 ;  /* 0x4b8000001414a820 */ /* 0x000fe20000400000 */
[----:B------:R-:W-:Y:S01]  /*27b0*/  FADD R9, R9, -1 ;  /* 0xbf80000009097421 */ /* 0x000fe20000000000 */
[----:B------:R-:W-:Y:S01]  /*27c0*/  FFMA.FTZ R8, R8, 1.1920928955078125e-07, R7 ;  /* 0x3400000008087823 */ /* 0x000fe20000010007 */
[----:B------:R-:W-:Y:S01]  /*27d0*/  I2FP.F32.S32 R12, R11 ;  /* 0x0000000b000c7245 */ /* 0x000fe20000201400 */
[----:B------:R-:W-:Y:S01]  /*27e0*/  IMAD.IADD R10, R0, 0x1, -R11 ;  /* 0x00000001000a7824 */ /* 0x000fe200078e0a0b */
[----:B------:R2:W3:Y:S01]  /*27f0*/  MUFU.RCP R13, R20 ;  /* 0x00000014000d7308 */ /* 0x0004e20000001000 */
[----:B------:R-:W-:Y:S01]  /*2800*/  FSEL R7, RZ, -23, P4 ;  /* 0xc1b80000ff077808 */ /* 0x000fe20002000000 */
[----:B------:R-:W-:Y:S01]  /*2810*/  @!P2 FMUL R16, R16, 16777216 ;  /* 0x4b8000001010a820 */ /* 0x000fe20000400000 */
[----:B------:R-:W-:Y:S01]  /*2820*/  FADD R11, R10, -1 ;  /* 0xbf8000000a0b7421 */ /* 0x000fe20000000000 */
[-C--:B------:R-:W-:Y:S01]  /*2830*/  FFMA.FTZ R10, R9, R14.reuse, -0.16845393180847167969 ;  /* 0xbe2c7f30090a7423 */ /* 0x080fe2000001000e */
[----:B------:R-:W-:Y:S01]  /*2840*/  @!P2 FMUL R58, R58, 16777216 ;  /* 0x4b8000003a3aa820 */ /* 0x000fe20000400000 */
[----:B------:R-:W-:Y:S01]  /*2850*/  FFMA.FTZ R12, R12, 1.1920928955078125e-07, R7 ;  /* 0x340000000c0c7823 */ /* 0x000fe20000010007 */
[----:B------:R-:W-:Y:S01]  /*2860*/  FFMA.FTZ R14, R11, R14, -0.16845393180847167969 ;  /* 0xbe2c7f300b0e7423 */ /* 0x000fe2000001000e */
[----:B------:R-:W-:Y:S01]  /*2870*/  FFMA.FTZ R10, R9, R10, 0.1716887056827545166 ;  /* 0x3e2fcf2a090a7423 */ /* 0x000fe2000001000a */
[----:B------:R-:W-:Y:S01]  /*2880*/  IMAD.SHL.U32 R7, R6, 0x2, RZ ;  /* 0x0000000206077824 */ /* 0x000fe200078e00ff */
[----:B--2---:R-:W-:Y:S01]  /*2890*/  LOP3.LUT R20, R17, 0x460, RZ, 0xc0, !PT ;  /* 0x0000046011147812 */ /* 0x004fe200078ec0ff */
[----:B------:R-:W-:Y:S01]  /*28a0*/  FFMA.FTZ R14, R11, R14, 0.1716887056827545166 ;  /* 0x3e2fcf2a0b0e7423 */ /* 0x000fe2000001000e */
[----:B-1----:R-:W-:Y:S01]  /*28b0*/  FMUL R18, R15, R18 ;  /* 0x000000120f127220 */ /* 0x002fe20000400000 */
[----:B------:R-:W-:Y:S01]  /*28c0*/  FFMA.FTZ R10, R9, R10, -0.17900948226451873779 ;  /* 0xbe374e43090a7423 */ /* 0x000fe2000001000a */
[----:B------:R-:W-:Y:S01]  /*28d0*/  FMUL R15, R15, R56 ;  /* 0x000000380f0f7220 */ /* 0x000fe20000400000 */
[----:B------:R-:W-:Y:S01]  /*28e0*/  FFMA.FTZ R14, R11, R14, -0.17900948226451873779 ;  /* 0xbe374e430b0e7423 */ /* 0x000fe2000001000e */
[----:B------:R-:W-:Y:S01]  /*28f0*/  LOP3.LUT R17, R20, 0x1c0, R7, 0x78, !PT ;  /* 0x000001c014117812 */ /* 0x000fe200078e7807 */
[----:B------:R-:W-:Y:S01]  /*2900*/  FFMA.FTZ R10, R9, R10, 0.20512372255325317383 ;  /* 0x3e520bf4090a7423 */ /* 0x000fe2000001000a */
[C---:B---3--:R-:W-:Y:S01]  /*2910*/  FMUL R16, R13.reuse, R16 ;  /* 0x000000100d107220 */ /* 0x048fe20000400000 */
[----:B------:R-:W-:Y:S01]  /*2920*/  FMUL R13, R13, R58 ;  /* 0x0000003a0d0d7220 */ /* 0x000fe20000400000 */
[----:B------:R-:W-:Y:S01]  /*2930*/  F2FP.BF16.F32.PACK_AB R15, R18, R15 ;  /* 0x0000000f120f723e */ /* 0x000fe200000010ff */
[----:B------:R-:W-:Y:S01]  /*2940*/  FFMA.FTZ R14, R11, R14, 0.20512372255325317383 ;  /* 0x3e520bf40b0e7423 */ /* 0x000fe2000001000e */
[--C-:B------:R-:W-:Y:S01]  /*2950*/  LOP3.LUT R18, R17, 0x1c, R6.reuse, 0xf8, !PT ;  /* 0x0000001c11127812 */ /* 0x100fe200078ef806 */
[----:B------:R-:W-:Y:S01]  /*2960*/  FFMA.FTZ R10, R9, R10, -0.24046532809734344482 ;  /* 0xbe763c8b090a7423 */ /* 0x000fe2000001000a */
[----:B------:R-:W-:Y:S01]  /*2970*/  F2FP.BF16.F32.PACK_AB R13, R16, R13 ;  /* 0x0000000d100d723e */ /* 0x000fe200000010ff */
[----:B------:R-:W-:Y:S01]  /*2980*/  FFMA.FTZ R14, R11, R14, -0.24046532809734344482 ;  /* 0xbe763c8b0b0e7423 */ /* 0x000fe2000001000e */
[----:B------:R-:W-:Y:S01]  /*2990*/  LOP3.LUT R16, R18, 0x20, RZ, 0x3c, !PT ;  /* 0x0000002012107812 */ /* 0x000fe200078e3cff */
[----:B------:R-:W-:Y:S01]  /*29a0*/  FFMA.FTZ R10, R9, R10, 0.28857114911079406738 ;  /* 0x3e93bf99090a7423 */ /* 0x000fe2000001000a */
[----:B------:R1:W-:Y:S01]  /*29b0*/  STS [R18+UR23], R15 ;  /* 0x0000000f12007988 */ /* 0x0003e20008000817 */
[----:B------:R-:W-:Y:S01]  /*29c0*/  FFMA.FTZ R14, R11, R14, 0.28857114911079406738 ;  /* 0x3e93bf990b0e7423 */ /* 0x000fe2000001000e */
[----:B------:R-:W2:Y:S01]  /*29d0*/  LDC R17, c[0x0][0x278] ;  /* 0x00009e00ff117b82 */ /* 0x000ea20000000800 */
[----:B------:R-:W-:Y:S01]  /*29e0*/  FFMA.FTZ R10, R9, R10, -0.36067417263984680176 ;  /* 0xbeb8aa49090a7423 */ /* 0x000fe2000001000a */
[----:B------:R-:W-:Y:S01]  /*29f0*/  STS [R16+UR23+0x200], R13 ;  /* 0x0002000d10007988 */ /* 0x000fe20008000817 */
[----:B------:R-:W-:Y:S01]  /*2a00*/  FFMA.FTZ R14, R11, R14, -0.36067417263984680176 ;  /* 0xbeb8aa490b0e7423 */ /* 0x000fe2000001000e */
[----:B------:R-:W-:Y:S01]  /*2a10*/  SHF.R.U32.HI R19, RZ, 0x1, R6 ;  /* 0x00000001ff137819 */ /* 0x000fe20000011606 */
[----:B------:R-:W-:-:S03]  /*2a20*/  FFMA.FTZ R10, R9, R10, 0.48089820146560668945 ;  /* 0x3ef6384a090a7423 */ /* 0x000fc6000001000a */
[----:B------:R-:W-:Y:S01]  /*2a30*/  BAR.SYNC.DEFER_BLOCKING 0x0 ;  /* 0x0000000000007b1d */ /* 0x000fe20000010000 */
[----:B------:R-:W-:Y:S01]  /*2a40*/  FFMA.FTZ R14, R11, R14, 0.48089820146560668945 ;  /* 0x3ef6384a0b0e7423 */ /* 0x000fe2000001000e */
[----:B------:R-:W-:Y:S01]  /*2a50*/  ISETP.GE.U32.AND P2, PT, R4, 0x7f800000, PT ;  /* 0x7f8000000400780c */ /* 0x000fe20003f46070 */
[----:B------:R-:W-:Y:S01]  /*2a60*/  FFMA.FTZ R10, R9, R10, -0.72134751081466674805 ;  /* 0xbf38aa3b090a7423 */ /* 0x000fe2000001000a */
[----:B------:R-:W-:Y:S01]  /*2a70*/  ISETP.GE.U32.AND P3, PT, R0, 0x7f800000, PT ;  /* 0x7f8000000000780c */ /* 0x000fe20003f66070 */
[----:B------:R-:W-:Y:S01]  /*2a80*/  FFMA.FTZ R14, R11, R14, -0.72134751081466674805 ;  /* 0xbf38aa3b0b0e7423 */ /* 0x000fe2000001000e */
[----:B------:R-:W-:Y:S01]  /*2a90*/  SHF.R.U32.HI R6, RZ, 0x6, R6 ;  /* 0x00000006ff067819 */ /* 0x000fe20000011606 */
[----:B------:R-:W-:Y:S01]  /*2aa0*/  FMUL R10, R9, R10 ;  /* 0x0000000a090a7220 */ /* 0x000fe20000400000 */
[----:B------:R-:W-:Y:S01]  /*2ab0*/  FSETP.NEU.AND P1, PT, R4, RZ, PT ;  /* 0x000000ff0400720b */ /* 0x000fe20003f2d000 */
[----:B------:R-:W-:Y:S01]  /*2ac0*/  FMUL R14, R11, R14 ;  /* 0x0000000e0b0e7220 */ /* 0x000fe20000400000 */
[----:B------:R-:W-:Y:S01]  /*2ad0*/  SGXT.U32 R6, R6, 0x2 ;  /* 0x000000020606781a */ /* 0x000fe20000000000 */
[----:B------:R-:W-:Y:S01]  /*2ae0*/  FMUL R10, R9, R10 ;  /* 0x0000000a090a7220 */ /* 0x000fe20000400000 */
[----:B------:R-:W-:Y:S01]  /*2af0*/  USHF.L.U32 UR6, UR4, 0x1, URZ ;  /* 0x0000000104067899 */ /* 0x000fe2000800063f */
[----:B------:R-:W-:Y:S01]  /*2b00*/  FMUL R14, R11, R14 ;  /* 0x0000000e0b0e7220 */ /* 0x000fe20000400000 */
[----:B------:R-:W-:Y:S01]  /*2b10*/  LOP3.LUT R7, R7, 0xf8, RZ, 0xc0, !PT ;  /* 0x000000f807077812 */ /* 0x000fe200078ec0ff */
[----:B------:R-:W-:Y:S01]  /*2b20*/  FFMA.FTZ R9, R9, 1.4426950216293334961, R10 ;  /* 0x3fb8aa3b09097823 */ /* 0x000fe2000001000a */
[----:B------:R-:W-:Y:S01]  /*2b30*/  LOP3.LUT R10, R2, 0x40, RZ, 0x3c, !PT ;  /* 0x00000040020a7812 */ /* 0x000fe200078e3cff */
[----:B------:R-:W-:Y:S01]  /*2b40*/  FFMA.FTZ R11, R11, 1.4426950216293334961, R14 ;  /* 0x3fb8aa3b0b0b7823 */ /* 0x000fe2000001000e */
[----:B------:R-:W-:-:S03]  /*2b50*/  LOP3.LUT R14, R19, 0x4, RZ, 0xc0, !PT ;  /* 0x00000004130e7812 */ /* 0x000fc600078ec0ff */
[----:B-1----:R-:W-:Y:S01]  /*2b60*/  FADD R15, R12, R11 ;  /* 0x0000000b0c0f7221 */ /* 0x002fe20000000000 */
[----:B------:R-:W-:Y:S01]  /*2b70*/  @P3 IMAD.MOV.U32 R11, RZ, RZ, 0x7f800000 ;  /* 0x7f800000ff0b3424 */ /* 0x000fe200078e00ff */
[----:B------:R-:W1:Y:S01]  /*2b80*/  LDS.U16 R19, [R2+UR23] ;  /* 0x0000001702137984 */ /* 0x000e620008000400 */
[----:B------:R-:W-:Y:S02]  /*2b90*/  IMAD.IADD R18, R14, 0x1, R3 ;  /* 0x000000010e127824 */ /* 0x000fe400078e0203 */
[----:B------:R-:W-:Y:S01]  /*2ba0*/  FADD R14, R8, R9 ;  /* 0x00000009080e7221 */ /* 0x000fe20000000000 */
[----:B------:R-:W-:Y:S01]  /*2bb0*/  @P2 IMAD.MOV.U32 R9, RZ, RZ, 0x7f800000 ;  /* 0x7f800000ff092424 */ /* 0x000fe200078e00ff */
[----:B------:R-:W3:Y:S01]  /*2bc0*/  LDS.U16 R23, [R10+UR23] ;  /* 0x000000170a177984 */ /* 0x000ee20008000400 */
[----:B------:R-:W-:Y:S01]  /*2bd0*/  IMAD R3, R5, UR5, RZ ;  /* 0x0000000505037c24 */ /* 0x000fe2000f8e02ff */
[----:B------:R-:W-:Y:S01]  /*2be0*/  UIMAD.WIDE UR4, UR4, 0x2, URZ ;  /* 0x00000002040478a5 */ /* 0x000fe2000f8e023f */
[----:B------:R-:W-:Y:S01]  /*2bf0*/  @P2 FFMA.FTZ R14, R4, R9, +INF ;  /* 0x7f800000040e2423 */ /* 0x000fe20000010009 */
[----:B------:R4:W5:Y:S01]  /*2c00*/  LDS.U16 R21, [R2+UR23+0x100] ;  /* 0x0001001702157984 */ /* 0x0009620008000400 */
[----:B--2---:R-:W-:-:S02]  /*2c10*/  IMAD R4, R6, R17, RZ ;  /* 0x0000001106047224 */ /* 0x004fc400078e02ff */
[----:B------:R-:W-:Y:S01]  /*2c20*/  @P3 FFMA.FTZ R15, R0, R11, +INF ;  /* 0x7f800000000f3423 */ /* 0x000fe2000001000b */
[----:B------:R-:W-:Y:S01]  /*2c30*/  IMAD.SHL.U32 R9, R3, 0x2, RZ ;  /* 0x0000000203097824 */ /* 0x000fe200078e00ff */
[----:B------:R2:W5:Y:S01]  /*2c40*/  LDS.U16 R25, [R10+UR23+0x100] ;  /* 0x000100170a197984 */ /* 0x0005620008000400 */
[----:B------:R-:W-:Y:S01]  /*2c50*/  IMAD R6, R17, 0x4, R4 ;  /* 0x0000000411067824 */ /* 0x000fe200078e0204 */
[----:B------:R-:W-:Y:S01]  /*2c60*/  ULDC UR4, c[0x0][0x27c] ;  /* 0x00009f0000047ab9 */ /* 0x000fe20000000800 */
[----:B----4-:R-:W-:Y:S01]  /*2c70*/  IMAD.HI R2, R3, 0x2, RZ ;  /* 0x0000000203027827 */ /* 0x010fe200078e02ff */
[----:B0-----:R-:W-:Y:S01]  /*2c80*/  IADD3 R9, P2, P4, R9, UR6, R26 ;  /* 0x0000000609097c10 */ /* 0x001fe2000fc5e01a */
[----:B------:R-:W-:Y:S02]  /*2c90*/  UIMAD UR4, UR22, UR4, URZ ;  /* 0x00000004160472a4 */ /* 0x000fe4000f8e023f */
[C---:B------:R-:W-:Y:S01]  /*2ca0*/  IMAD R11, R17.reuse, 0x4, R6 ;  /* 0x00000004110b7824 */ /* 0x040fe200078e0206 */
[----:B------:R-:W-:Y:S01]  /*2cb0*/  IADD3.X R16, R2, UR5, R27, P2, P4 ;  /* 0x0000000502107c10 */ /* 0x000fe200097e841b */
[----:B------:R-:W-:Y:S01]  /*2cc0*/  USHF.L.U32 UR6, UR4, 0x2, URZ ;  /* 0x0000000204067899 */ /* 0x000fe2000800063f */
[-C--:B------:R-:W-:Y:S01]  /*2cd0*/  LEA R2, P2, R4, R9.reuse, 0x1 ;  /* 0x0000000904027211 */ /* 0x080fe200078408ff */
[----:B------:R-:W-:Y:S01]  /*2ce0*/  IMAD R13, R17, 0x4, R11 ;  /* 0x00000004110d7824 */ /* 0x000fe200078e020b */
[-C--:B------:R-:W-:Y:S01]  /*2cf0*/  LEA R8, P3, R6, R9.reuse, 0x1 ;  /* 0x0000000906087211 */ /* 0x080fe200078608ff */
[----:B------:R-:W0:Y:S01]  /*2d00*/  LDC.64 R26, c[0x0][0x230] ;  /* 0x00008c00ff1a7b82 */ /* 0x000e220000000a00 */
[-C--:B--2---:R-:W-:Y:S01]  /*2d10*/  LEA R10, P4, R11, R9.reuse, 0x1 ;  /* 0x000000090b0a7211 */ /* 0x084fe200078808ff */
[----:B------:R-:W-:Y:S01]  /*2d20*/  UIMAD.WIDE UR4, UR4, 0x4, URZ ;  /* 0x00000004040478a5 */ /* 0x000fe2000f8e023f */
[----:B------:R-:W-:-:S02]  /*2d30*/  LEA R12, P5, R13, R9, 0x1 ;  /* 0x000000090d0c7211 */ /* 0x000fc400078a08ff */
[-C--:B------:R-:W-:Y:S02]  /*2d40*/  LEA.HI.X.SX32 R3, R4, R16.reuse, 0x1, P2 ;  /* 0x0000001004037211 */ /* 0x080fe400010f0eff */
[-C--:B------:R-:W-:Y:S02]  /*2d50*/  LEA.HI.X.SX32 R9, R6, R16.reuse, 0x1, P3 ;  /* 0x0000001006097211 */ /* 0x080fe400018f0eff */
[-C--:B------:R-:W-:Y:S02]  /*2d60*/  LEA.HI.X.SX32 R11, R11, R16.reuse, 0x1, P4 ;  /* 0x000000100b0b7211 */ /* 0x080fe400020f0eff */
[----:B------:R-:W-:Y:S02]  /*2d70*/  LEA.HI.X.SX32 R13, R13, R16, 0x1, P5 ;  /* 0x000000100d0d7211 */ /* 0x000fe400028f0eff */
[----:B------:R-:W-:Y:S01]  /*2d80*/  FSETP.NEU.AND P2, PT, R0, RZ, PT ;  /* 0x000000ff0000720b */ /* 0x000fe20003f4d000 */
[----:B-1----:R1:W-:Y:S01]  /*2d90*/  STG.E.U16 desc[UR24][R2.64], R19 ;  /* 0x0000001302007986 */ /* 0x0023e2000c101518 */
[----:B------:R-:W-:-:S02]  /*2da0*/  FSEL R17, R14, -INF , P1 ;  /* 0xff8000000e117808 */ /* 0x000fc40000800000 */
[----:B------:R-:W-:Y:S01]  /*2db0*/  FSEL R0, R15, -INF , P2 ;  /* 0xff8000000f007808 */ /* 0x000fe20001000000 */
[----:B---3--:R2:W-:Y:S02]  /*2dc0*/  STG.E.U16 desc[UR24][R8.64], R23 ;  /* 0x0000001708007986 */ /* 0x0085e4000c101518 */
[----:B------:R-:W-:Y:S02]  /*2dd0*/  FFMA R40, R17, 0.69314718246459960938, R40 ;  /* 0x3f31721811287823 */ /* 0x000fe40000000028 */
[----:B-----5:R2:W-:Y:S01]  /*2de0*/  STG.E.U16 desc[UR24][R10.64], R21 ;  /* 0x000000150a007986 */ /* 0x0205e2000c101518 */
[----:B------:R-:W-:Y:S01]  /*2df0*/  FFMA R41, R0, 0.69314718246459960938, R41 ;  /* 0x3f31721800297823 */ /* 0x000fe20000000029 */
[C---:B------:R-:W-:Y:S02]  /*2e00*/  IMAD.HI R0, R5.reuse, 0x4, RZ ;  /* 0x0000000405007827 */ /* 0x040fe400078e02ff */
[----:B------:R2:W-:Y:S02]  /*2e10*/  STG.E.U16 desc[UR24][R12.64], R25 ;  /* 0x000000190c007986 */ /* 0x0005e4000c101518 */
[----:B-1----:R-:W-:Y:S01]  /*2e20*/  IMAD.SHL.U32 R3, R5, 0x4, RZ ;  /* 0x0000000405037824 */ /* 0x002fe200078e00ff */
[----:B------:R-:W-:Y:S04]  /*2e30*/  BAR.SYNC.DEFER_BLOCKING 0x0 ;  /* 0x0000000000007b1d */ /* 0x000fe80000010000 */
[----:B0-----:R-:W-:-:S04]  /*2e40*/  IADD3 R2, P1, P2, R3, UR6, R26 ;  /* 0x0000000603027c10 */ /* 0x001fc8000fa3e01a */
[----:B------:R-:W-:Y:S01]  /*2e50*/  IADD3.X R3, R0, UR5, R27, P1, P2 ;  /* 0x0000000500037c10 */ /* 0x000fe20008fe441b */
[----:B------:R2:W-:Y:S01]  /*2e60*/  STS.64 [R7+UR23], R40 ;  /* 0x0000002807007988 */ /* 0x0005e20008000a17 */
[----:B------:R-:W-:Y:S06]  /*2e70*/  BAR.SYNC.DEFER_BLOCKING 0x0 ;  /* 0x0000000000007b1d */ /* 0x000fec0000010000 */
[----:B------:R-:W-:Y:S05]  /*2e80*/  @P0 EXIT ;  /* 0x000000000000094d */ /* 0x000fea0003800000 */
[----:B------:R-:W0:Y:S04]  /*2e90*/  LDS R5, [R18] ;  /* 0x0000000012057984 */ /* 0x000e280000000800 */
[----:B0-----:R-:W-:Y:S01]  /*2ea0*/  STG.E desc[UR24][R2.64], R5 ;  /* 0x0000000502007986 */ /* 0x001fe2000c101918 */
[----:B------:R-:W-:Y:S05]  /*2eb0*/  EXIT ;  /* 0x000000000000794d */ /* 0x000fea0003800000 */
.L_x_2:
[----:B------:R-:W-:-:S00]  /*2ec0*/  BRA `(.L_x_2) ;  /* 0xfffffffc00fc7947 */ /* 0x000fc0000383ffff */
[----:B------:R-:W-:-:S00]  /*2ed0*/  NOP ;  /* 0x0000000000007918 */ /* 0x000fc00000000000 */
        /* <DEDUP_REMOVED lines=10> */
.L_x_3:


//--------------------- .nv.global.init           --------------------------
	.section	.nv.global.init,"aw",@progbits
.nv.global.init:
	.type		_$_str,@object
	.size		_$_str,(.L_0 - _$_str)
_$_str:
        /*0000*/ 	.byte	0x5f, 0x5f, 0x43, 0x55, 0x44, 0x41, 0x5f, 0x46, 0x54, 0x5a, 0x00
.L_0:


//--------------------- .nv.shared.attn_fwd       --------------------------
	.section	.nv.shared.attn_fwd,"aw",@nobits
	.sectionflags	@""
	.align	16
	.zero		1024


//--------------------- .nv.shared.reserved.0     --------------------------
	.section	.nv.shared.reserved.0,"aw",@nobits
	.weak		__nv_reservedSMEM_offset_0_alias
	.size		__nv_reservedSMEM_offset_0_alias, 0, 0
	.other		__nv_reservedSMEM_offset_0_alias,@"STO_CUDA_RESERVED_SHARED STV_DEFAULT"
__nv_reservedSMEM_offset_0_alias:
	.zero		0


//--------------------- .nv.constant0.attn_fwd    --------------------------
	.section	.nv.constant0.attn_fwd,"a",@progbits
	.sectionflags	@""
	.align	4
.nv.constant0.attn_fwd:
	.zero		664


//--------------------- SYMBOLS --------------------------

	.type		.nv.reservedSmem.offset0,@object
	.size		.nv.reservedSmem.offset0,0x4
